// auto-generated by cutlass_sweep.gemm — config: {"arch": "sm_90", "cluster_m": 1, "cluster_n": 1, "dtype": "e4m3", "dtype_b": "e4m3", "layout": "nt", "stages": 2, "tile_k": 32, "tile_m": 128, "tile_n": 64}
#include "cutlass/cutlass.h"
#include "cutlass/gemm/collective/collective_builder.hpp"
#include "cutlass/gemm/device/gemm_universal_adapter.h"
#include "cutlass/gemm/kernel/gemm_universal.hpp"
#include "cutlass/epilogue/collective/collective_builder.hpp"

using ElemA = cutlass::float_e4m3_t;
using ElemB = cutlass::float_e4m3_t;
using ElemCD = cutlass::float_e4m3_t;
using Acc  = float;
using TileShape    = cute::Shape<cute::_128, cute::_64, cute::_32>;
using ClusterShape = cute::Shape<cute::_1, cute::_1, cute::_1>;

using CollectiveEpilogue = typename cutlass::epilogue::collective::CollectiveBuilder<
    cutlass::arch::Sm90, cutlass::arch::OpClassTensorOp,
    TileShape, ClusterShape,
    cutlass::epilogue::collective::EpilogueTileAuto,
    Acc, Acc,
    ElemCD, cutlass::layout::RowMajor, 128 / cutlass::sizeof_bits<ElemCD>::value,
    ElemCD, cutlass::layout::RowMajor, 128 / cutlass::sizeof_bits<ElemCD>::value,
    cutlass::epilogue::collective::EpilogueScheduleAuto
  >::CollectiveOp;

using CollectiveMainloop = typename cutlass::gemm::collective::CollectiveBuilder<
    cutlass::arch::Sm90, cutlass::arch::OpClassTensorOp,
    ElemA, cutlass::layout::RowMajor, 128 / cutlass::sizeof_bits<ElemA>::value,
    ElemB, cutlass::layout::ColumnMajor, 128 / cutlass::sizeof_bits<ElemB>::value,
    Acc,
    TileShape, ClusterShape,
    cutlass::gemm::collective::StageCount<2>,
    cutlass::gemm::collective::KernelScheduleAuto
  >::CollectiveOp;

using GemmKernel = cutlass::gemm::kernel::GemmUniversal<
    cute::Shape<int,int,int,int>,
    CollectiveMainloop,
    CollectiveEpilogue
>;
using Gemm = cutlass::gemm::device::GemmUniversalAdapter<GemmKernel>;

// Force the device kernel symbol into the cubin without needing a host main.
auto* _anchor = &cutlass::device_kernel<GemmKernel>;


// ===== COMPILED SASS (sm_90a) =====

	.target	sm_90a

	.elftype	@"ET_EXEC"


//--------------------- .note.nv.tkinfo           --------------------------
	.section	.note.nv.tkinfo,"",@"SHT_NOTE"
	.sectionflags	@"SHF_NOTE_NV_TKINFO"
	.tkinfo
        /*0018*/ 	.word	0x00000002
        /*0030*/ 	.string	""
        /*0030*/ 	.string	"ptxas"
        /*0030*/ 	.string	"Cuda compilation tools, release 13.0, V13.0.88"
        /*0030*/ 	.string	"Build cuda_13.0.r13.0/compiler.36424714_0"
        /*0030*/ 	.string	"-arch sm_90a -m 64 "



//--------------------- .note.nv.cuinfo           --------------------------
	.section	.note.nv.cuinfo,"",@"SHT_NOTE"
	.sectionflags	@"SHF_NOTE_NV_CUINFO"
        /*0018*/ 	.short	0x0002
        /*001a*/ 	.short	0x005a
        /*001c*/ 	.short	0x0082
	.zero		2


//--------------------- .nv.info                  --------------------------
	.section	.nv.info,"",@"SHT_CUDA_INFO"
	.align	4


	//----- nvinfo : EIATTR_REGCOUNT
	.align		4
        /*0000*/ 	.byte	0x04, 0x2f
        /*0002*/ 	.short	(.L_12 - .L_11)
	.align		4
.L_11:
        /*0004*/ 	.word	index@(_ZN7cutlass13device_kernelINS_4gemm6kernel13GemmUniversalIN4cute5tupleIJiiiiEEENS1_10collective13CollectiveMmaINS1_37MainloopSm90TmaGmmaWarpSpecializedFP8ILi2ENS5_IJNS4_1CILi1EEESB_SB_EEENS1_35KernelTmaWarpSpecializedCooperativeEEENS5_IJNSA_ILi128EEENSA_ILi64EEENSA_ILi32EEEEEENS_12float_e4m3_tENS5_IJlSB_lEEESJ_SK_NS4_8TiledMMAINS4_8MMA_AtomIJNS4_4SM904GMMA30MMA_64x64x32_F32E4M3E4M3_SS_TNILNSO_7ScaleInE1ELSQ_1EEEEEENS4_6LayoutINS5_IJNSA_ILi2EEESB_SB_EEENS5_IJSB_NSA_ILi0EEESW_EEEEENS5_IJNS4_10UnderscoreESZ_SZ_EEEEENS4_13SM90_TMA_LOADENS4_14ComposedLayoutINS4_7SwizzleILi1ELi4ELi3EEENS4_18smem_ptr_flag_bitsILi8EEENST_INS5_IJNSA_ILi8EEESH_EEENS5_IJSH_SB_EEEEEEEvNS4_8identityES12_S1C_vS1D_EENS_8epilogue10collective6detail29Sm90TmaWarpSpecializedAdapterINS1G_15DefaultEpilogueISJ_SK_SK_NS1F_6thread17LinearCombinationISJ_Li1EffLNS1K_9ScaleType4KindE0ELNS_15FloatRoundStyleE2ESJ_EENS1_15EpilogueDefaultEEEEEvvEEEEvNT_6ParamsE)
        /*0008*/ 	.word	0x000000a8


	//----- nvinfo : EIATTR_FRAME_SIZE
	.align		4
.L_12:
        /*000c*/ 	.byte	0x04, 0x11
        /*000e*/ 	.short	(.L_14 - .L_13)
	.align		4
.L_13:
        /*0010*/ 	.word	index@(_ZN7cutlass13device_kernelINS_4gemm6kernel13GemmUniversalIN4cute5tupleIJiiiiEEENS1_10collective13CollectiveMmaINS1_37MainloopSm90TmaGmmaWarpSpecializedFP8ILi2ENS5_IJNS4_1CILi1EEESB_SB_EEENS1_35KernelTmaWarpSpecializedCooperativeEEENS5_IJNSA_ILi128EEENSA_ILi64EEENSA_ILi32EEEEEENS_12float_e4m3_tENS5_IJlSB_lEEESJ_SK_NS4_8TiledMMAINS4_8MMA_AtomIJNS4_4SM904GMMA30MMA_64x64x32_F32E4M3E4M3_SS_TNILNSO_7ScaleInE1ELSQ_1EEEEEENS4_6LayoutINS5_IJNSA_ILi2EEESB_SB_EEENS5_IJSB_NSA_ILi0EEESW_EEEEENS5_IJNS4_10UnderscoreESZ_SZ_EEEEENS4_13SM90_TMA_LOADENS4_14ComposedLayoutINS4_7SwizzleILi1ELi4ELi3EEENS4_18smem_ptr_flag_bitsILi8EEENST_INS5_IJNSA_ILi8EEESH_EEENS5_IJSH_SB_EEEEEEEvNS4_8identityES12_S1C_vS1D_EENS_8epilogue10collective6detail29Sm90TmaWarpSpecializedAdapterINS1G_15DefaultEpilogueISJ_SK_SK_NS1F_6thread17LinearCombinationISJ_Li1EffLNS1K_9ScaleType4KindE0ELNS_15FloatRoundStyleE2ESJ_EENS1_15EpilogueDefaultEEEEEvvEEEEvNT_6ParamsE)
        /*0014*/ 	.word	0x00000000


	//----- nvinfo : EIATTR_MIN_STACK_SIZE
	.align		4
.L_14:
        /*0018*/ 	.byte	0x04, 0x12
        /*001a*/ 	.short	(.L_16 - .L_15)
	.align		4
.L_15:
        /*001c*/ 	.word	index@(_ZN7cutlass13device_kernelINS_4gemm6kernel13GemmUniversalIN4cute5tupleIJiiiiEEENS1_10collective13CollectiveMmaINS1_37MainloopSm90TmaGmmaWarpSpecializedFP8ILi2ENS5_IJNS4_1CILi1EEESB_SB_EEENS1_35KernelTmaWarpSpecializedCooperativeEEENS5_IJNSA_ILi128EEENSA_ILi64EEENSA_ILi32EEEEEENS_12float_e4m3_tENS5_IJlSB_lEEESJ_SK_NS4_8TiledMMAINS4_8MMA_AtomIJNS4_4SM904GMMA30MMA_64x64x32_F32E4M3E4M3_SS_TNILNSO_7ScaleInE1ELSQ_1EEEEEENS4_6LayoutINS5_IJNSA_ILi2EEESB_SB_EEENS5_IJSB_NSA_ILi0EEESW_EEEEENS5_IJNS4_10UnderscoreESZ_SZ_EEEEENS4_13SM90_TMA_LOADENS4_14ComposedLayoutINS4_7SwizzleILi1ELi4ELi3EEENS4_18smem_ptr_flag_bitsILi8EEENST_INS5_IJNSA_ILi8EEESH_EEENS5_IJSH_SB_EEEEEEEvNS4_8identityES12_S1C_vS1D_EENS_8epilogue10collective6detail29Sm90TmaWarpSpecializedAdapterINS1G_15DefaultEpilogueISJ_SK_SK_NS1F_6thread17LinearCombinationISJ_Li1EffLNS1K_9ScaleType4KindE0ELNS_15FloatRoundStyleE2ESJ_EENS1_15EpilogueDefaultEEEEEvvEEEEvNT_6ParamsE)
        /*0020*/ 	.word	0x00000000
.L_16:


//--------------------- .nv.compat                --------------------------
	.section	.nv.compat,"",@"SHT_CUDA_COMPAT_INFO"
	.align	4
        /*0000*/ 	.byte	0x02, 0x09, 0x01, 0x00, 0x02, 0x02, 0x04, 0x00, 0x02, 0x05, 0x05, 0x00, 0x03, 0x07, 0x01, 0x01
        /*0010*/ 	.byte	0x02, 0x03, 0x01, 0x00, 0x02, 0x06, 0x01, 0x00, 0x04, 0x0b, 0x08, 0x00, 0x00, 0x00, 0x00, 0x00
        /*0020*/ 	.byte	0x00, 0x00, 0x00, 0x00


//--------------------- .nv.info._ZN7cutlass13device_kernelINS_4gemm6kernel13GemmUniversalIN4cute5tupleIJiiiiEEENS1_10collective13CollectiveMmaINS1_37MainloopSm90TmaGmmaWarpSpecializedFP8ILi2ENS5_IJNS4_1CILi1EEESB_SB_EEENS1_35KernelTmaWarpSpecializedCooperativeEEENS5_IJNSA_ILi128EEENSA_ILi64EEENSA_ILi32EEEEEENS_12float_e4m3_tENS5_IJlSB_lEEESJ_SK_NS4_8TiledMMAINS4_8MMA_AtomIJNS4_4SM904GMMA30MMA_64x64x32_F32E4M3E4M3_SS_TNILNSO_7ScaleInE1ELSQ_1EEEEEENS4_6LayoutINS5_IJNSA_ILi2EEESB_SB_EEENS5_IJSB_NSA_ILi0EEESW_EEEEENS5_IJNS4_10UnderscoreESZ_SZ_EEEEENS4_13SM90_TMA_LOADENS4_14ComposedLayoutINS4_7SwizzleILi1ELi4ELi3EEENS4_18smem_ptr_flag_bitsILi8EEENST_INS5_IJNSA_ILi8EEESH_EEENS5_IJSH_SB_EEEEEEEvNS4_8identityES12_S1C_vS1D_EENS_8epilogue10collective6detail29Sm90TmaWarpSpecializedAdapterINS1G_15DefaultEpilogueISJ_SK_SK_NS1F_6thread17LinearCombinationISJ_Li1EffLNS1K_9ScaleType4KindE0ELNS_15FloatRoundStyleE2ESJ_EENS1_15EpilogueDefaultEEEEEvvEEEEvNT_6ParamsE --------------------------
	.section	.nv.info._ZN7cutlass13device_kernelINS_4gemm6kernel13GemmUniversalIN4cute5tupleIJiiiiEEENS1_10collective13CollectiveMmaINS1_37MainloopSm90TmaGmmaWarpSpecializedFP8ILi2ENS5_IJNS4_1CILi1EEESB_SB_EEENS1_35KernelTmaWarpSpecializedCooperativeEEENS5_IJNSA_ILi128EEENSA_ILi64EEENSA_ILi32EEEEEENS_12float_e4m3_tENS5_IJlSB_lEEESJ_SK_NS4_8TiledMMAINS4_8MMA_AtomIJNS4_4SM904GMMA30MMA_64x64x32_F32E4M3E4M3_SS_TNILNSO_7ScaleInE1ELSQ_1EEEEEENS4_6LayoutINS5_IJNSA_ILi2EEESB_SB_EEENS5_IJSB_NSA_ILi0EEESW_EEEEENS5_IJNS4_10UnderscoreESZ_SZ_EEEEENS4_13SM90_TMA_LOADENS4_14ComposedLayoutINS4_7SwizzleILi1ELi4ELi3EEENS4_18smem_ptr_flag_bitsILi8EEENST_INS5_IJNSA_ILi8EEESH_EEENS5_IJSH_SB_EEEEEEEvNS4_8identityES12_S1C_vS1D_EENS_8epilogue10collective6detail29Sm90TmaWarpSpecializedAdapterINS1G_15DefaultEpilogueISJ_SK_SK_NS1F_6thread17LinearCombinationISJ_Li1EffLNS1K_9ScaleType4KindE0ELNS_15FloatRoundStyleE2ESJ_EENS1_15EpilogueDefaultEEEEEvvEEEEvNT_6ParamsE,"",@"SHT_CUDA_INFO"
	.sectionflags	@""
	.align	4


	//----- nvinfo : EIATTR_CUDA_API_VERSION
	.align		4
        /*0000*/ 	.byte	0x04, 0x37
        /*0002*/ 	.short	(.L_18 - .L_17)
.L_17:
        /*0004*/ 	.word	0x00000082


	//----- nvinfo : EIATTR_KPARAM_INFO
	.align		4
.L_18:
        /*0008*/ 	.byte	0x04, 0x17
        /*000a*/ 	.short	(.L_20 - .L_19)
.L_19:
        /*000c*/ 	.word	0x00000000
        /*0010*/ 	.short	0x0000
        /*0012*/ 	.short	0x0070
        /*0014*/ 	.byte	0x00, 0xf0, 0x01, 0x10


	//----- nvinfo : EIATTR_SPARSE_MMA_MASK
	.align		4
.L_20:
        /*0018*/ 	.byte	0x03, 0x50
        /*001a*/ 	.short	0x0000


	//----- nvinfo : EIATTR_MAXREG_COUNT
	.align		4
        /*001c*/ 	.byte	0x03, 0x1b
        /*001e*/ 	.short	0x00a8


	//----- nvinfo : EIATTR_NUM_BARRIERS
	.align		4
        /*0020*/ 	.byte	0x02, 0x4c
        /*0022*/ 	.byte	0x01
	.zero		1


	//----- nvinfo : EIATTR_MERCURY_ISA_VERSION
	.align		4
        /*0024*/ 	.byte	0x03, 0x5f
        /*0026*/ 	.short	0x0101


	//----- nvinfo : EIATTR_INT_WARP_WIDE_INSTR_OFFSETS
	.align		4
        /*0028*/ 	.byte	0x04, 0x31
        /*002a*/ 	.short	(.L_22 - .L_21)


	//   ....[0]....
.L_21:
        /*002c*/ 	.word	0x00000360


	//   ....[1]....
        /*0030*/ 	.word	0x00000370


	//   ....[2]....
        /*0034*/ 	.word	0x00000480


	//----- nvinfo : EIATTR_COOP_GROUP_MASK_REGIDS
	.align		4
.L_22:
        /*0038*/ 	.byte	0x04, 0x29
        /*003a*/ 	.short	(.L_24 - .L_23)


	//   ....[0]....
.L_23:
        /*003c*/ 	.word	0xffffffff


	//   ....[1]....
        /*0040*/ 	.word	0xffffffff


	//   ....[2]....
        /*0044*/ 	.word	0xffffffff


	//   ....[3]....
        /*0048*/ 	.word	0xffffffff


	//   ....[4]....
        /*004c*/ 	.word	0xffffffff


	//----- nvinfo : EIATTR_COOP_GROUP_INSTR_OFFSETS
	.align		4
.L_24:
        /*0050*/ 	.byte	0x04, 0x28
        /*0052*/ 	.short	(.L_26 - .L_25)


	//   ....[0]....
.L_25:
        /*0054*/ 	.word	0x00000060


	//   ....[1]....
        /*0058*/ 	.word	0x00000070


	//   ....[2]....
        /*005c*/ 	.word	0x00000130


	//   ....[3]....
        /*0060*/ 	.word	0x00000280


	//   ....[4]....
        /*0064*/ 	.word	0x00000fa0


	//----- nvinfo : EIATTR_REG_RECONFIG
	.align		4
.L_26:
        /*0068*/ 	.byte	0x01, 0x54
	.zero		2


	//----- nvinfo : EIATTR_MBARRIER_INSTR_OFFSETS
	.align		4
        /*006c*/ 	.byte	0x04, 0x39
        /*006e*/ 	.short	(.L_28 - .L_27)


	//   ....[0]....
.L_27:
        /*0070*/ 	.word	0x00000230
        /*0074*/ 	.word	0x000000ff
        /*0078*/ 	.word	0x00000000
        /*007c*/ 	.short	0x0100
        /*007e*/ 	.byte	0x08
	.zero		1


	//   ....[1]....
        /*0080*/ 	.word	0x00000240
        /*0084*/ 	.word	0x000000ff
        /*0088*/ 	.word	0x00000010
        /*008c*/ 	.short	0x0100
        /*008e*/ 	.byte	0x08
	.zero		1


	//   ....[2]....
        /*0090*/ 	.word	0x00000250
        /*0094*/ 	.word	0x000000ff
        /*0098*/ 	.word	0x00000008
        /*009c*/ 	.short	0x0100
        /*009e*/ 	.byte	0x08
	.zero		1


	//   ....[3]....
        /*00a0*/ 	.word	0x00000260
        /*00a4*/ 	.word	0x000000ff
        /*00a8*/ 	.word	0x00000018
        /*00ac*/ 	.short	0x0100
        /*00ae*/ 	.byte	0x08
	.zero		1


	//   ....[4]....
        /*00b0*/ 	.word	0x000004f0
        /*00b4*/ 	.word	0x000000ff
        /*00b8*/ 	.word	0x00000030
        /*00bc*/ 	.short	0x0100
        /*00be*/ 	.byte	0x06
	.zero		1


	//   ....[5]....
        /*00c0*/ 	.word	0x00000550
        /*00c4*/ 	.word	0x000000ff
        /*00c8*/ 	.word	0x00000038
        /*00cc*/ 	.short	0x0100
        /*00ce*/ 	.byte	0x06
	.zero		1


	//   ....[6]....
        /*00d0*/ 	.word	0x000012d0
        /*00d4*/ 	.word	0x000000ff
        /*00d8*/ 	.word	0x00000000
        /*00dc*/ 	.short	0x010a
        /*00de*/ 	.byte	0x06
	.zero		1


	//   ....[7]....
        /*00e0*/ 	.word	0x00001310
        /*00e4*/ 	.word	0x000000ff
        /*00e8*/ 	.word	0x00000000
        /*00ec*/ 	.short	0x010a
        /*00ee*/ 	.byte	0x06
	.zero		1


	//   ....[8]....
        /*00f0*/ 	.word	0x000018f0
        /*00f4*/ 	.word	0x000000ff
        /*00f8*/ 	.word	0x00000000
        /*00fc*/ 	.short	0x010a
        /*00fe*/ 	.byte	0x0c
	.zero		1


	//   ....[9]....
        /*0100*/ 	.word	0x00001930
        /*0104*/ 	.word	0x000000ff
        /*0108*/ 	.word	0x00000000
        /*010c*/ 	.short	0x010a
        /*010e*/ 	.byte	0x0c
	.zero		1


	//   ....[10]....
        /*0110*/ 	.word	0x00001d10
        /*0114*/ 	.word	0x000000ff
        /*0118*/ 	.word	0x00000000
        /*011c*/ 	.short	0x0101
        /*011e*/ 	.byte	0x08
	.zero		1


	//   ....[11]....
        /*0120*/ 	.word	0x00002140
        /*0124*/ 	.word	0x000000ff
        /*0128*/ 	.word	0x00000000
        /*012c*/ 	.short	0x0101
        /*012e*/ 	.byte	0x06
	.zero		1


	//   ....[12]....
        /*0130*/ 	.word	0x00005af0
        /*0134*/ 	.word	0x00000012
        /*0138*/ 	.word	0x00000010
        /*013c*/ 	.short	0x010a
        /*013e*/ 	.byte	0x3f
	.zero		1


	//   ....[13]....
        /*0140*/ 	.word	0x00005eb0
        /*0144*/ 	.word	0x00000003
        /*0148*/ 	.word	0x00000038
        /*014c*/ 	.short	0x0101
        /*014e*/ 	.byte	0x3f
	.zero		1


	//   ....[14]....
        /*0150*/ 	.word	0x000065d0
        /*0154*/ 	.word	0x00000005
        /*0158*/ 	.word	0x00000000
        /*015c*/ 	.short	0x010a
        /*015e*/ 	.byte	0x3f
	.zero		1


	//   ....[15]....
        /*0160*/ 	.word	0x00006650
        /*0164*/ 	.word	0x00000003
        /*0168*/ 	.word	0x00000000
        /*016c*/ 	.short	0x010a
        /*016e*/ 	.byte	0x3f
	.zero		1


	//   ....[16]....
        /*0170*/ 	.word	0x000066c0
        /*0174*/ 	.word	0x00000007
        /*0178*/ 	.word	0x00000000
        /*017c*/ 	.short	0x010a
        /*017e*/ 	.byte	0x3f
	.zero		1


	//   ....[17]....
        /*0180*/ 	.word	0x00006720
        /*0184*/ 	.word	0x00000008
        /*0188*/ 	.word	0x00000000
        /*018c*/ 	.short	0x010a
        /*018e*/ 	.byte	0x3f
	.zero		1


	//   ....[18]....
        /*0190*/ 	.word	0x000067f0
        /*0194*/ 	.word	0x00000012
        /*0198*/ 	.word	0x00000010
        /*019c*/ 	.short	0x010a
        /*019e*/ 	.byte	0x3f
	.zero		1


	//   ....[19]....
        /*01a0*/ 	.word	0x000068d0
        /*01a4*/ 	.word	0x00000005
        /*01a8*/ 	.word	0x00000000
        /*01ac*/ 	.short	0x010a
        /*01ae*/ 	.byte	0x3f
	.zero		1


	//----- nvinfo : EIATTR_NUM_MBARRIERS
	.align		4
.L_28:
        /*01b0*/ 	.byte	0x03, 0x38
        /*01b2*/ 	.short	0x0006


	//----- nvinfo : EIATTR_EXIT_INSTR_OFFSETS
	.align		4
        /*01b4*/ 	.byte	0x04, 0x1c
        /*01b6*/ 	.short	(.L_30 - .L_29)


	//   ....[0]....
.L_29:
        /*01b8*/ 	.word	0x000005a0


	//   ....[1]....
        /*01bc*/ 	.word	0x00000e70


	//   ....[2]....
        /*01c0*/ 	.word	0x00005150


	//   ....[3]....
        /*01c4*/ 	.word	0x00005790


	//   ....[4]....
        /*01c8*/ 	.word	0x000066a0


	//----- nvinfo : EIATTR_MAX_THREADS
	.align		4
.L_30:
        /*01cc*/ 	.byte	0x04, 0x05
        /*01ce*/ 	.short	(.L_32 - .L_31)
.L_31:
        /*01d0*/ 	.word	0x00000180
        /*01d4*/ 	.word	0x00000001
        /*01d8*/ 	.word	0x00000001


	//----- nvinfo : EIATTR_CRS_STACK_SIZE
	.align		4
.L_32:
        /*01dc*/ 	.byte	0x04, 0x1e
        /*01de*/ 	.short	(.L_34 - .L_33)
.L_33:
        /*01e0*/ 	.word	0x00000000


	//----- nvinfo : EIATTR_CBANK_PARAM_SIZE
	.align		4
.L_34:
        /*01e4*/ 	.byte	0x03, 0x19
        /*01e6*/ 	.short	0x0470


	//----- nvinfo : EIATTR_PARAM_CBANK
	.align		4
        /*01e8*/ 	.byte	0x04, 0x0a
        /*01ea*/ 	.short	(.L_36 - .L_35)
	.align		4
.L_35:
        /*01ec*/ 	.word	index@(.nv.constant0._ZN7cutlass13device_kernelINS_4gemm6kernel13GemmUniversalIN4cute5tupleIJiiiiEEENS1_10collective13CollectiveMmaINS1_37MainloopSm90TmaGmmaWarpSpecializedFP8ILi2ENS5_IJNS4_1CILi1EEESB_SB_EEENS1_35KernelTmaWarpSpecializedCooperativeEEENS5_IJNSA_ILi128EEENSA_ILi64EEENSA_ILi32EEEEEENS_12float_e4m3_tENS5_IJlSB_lEEESJ_SK_NS4_8TiledMMAINS4_8MMA_AtomIJNS4_4SM904GMMA30MMA_64x64x32_F32E4M3E4M3_SS_TNILNSO_7ScaleInE1ELSQ_1EEEEEENS4_6LayoutINS5_IJNSA_ILi2EEESB_SB_EEENS5_IJSB_NSA_ILi0EEESW_EEEEENS5_IJNS4_10UnderscoreESZ_SZ_EEEEENS4_13SM90_TMA_LOADENS4_14ComposedLayoutINS4_7SwizzleILi1ELi4ELi3EEENS4_18smem_ptr_flag_bitsILi8EEENST_INS5_IJNSA_ILi8EEESH_EEENS5_IJSH_SB_EEEEEEEvNS4_8identityES12_S1C_vS1D_EENS_8epilogue10collective6detail29Sm90TmaWarpSpecializedAdapterINS1G_15DefaultEpilogueISJ_SK_SK_NS1F_6thread17LinearCombinationISJ_Li1EffLNS1K_9ScaleType4KindE0ELNS_15FloatRoundStyleE2ESJ_EENS1_15EpilogueDefaultEEEEEvvEEEEvNT_6ParamsE)
        /*01f0*/ 	.short	0x0210
        /*01f2*/ 	.short	0x0470


	//----- nvinfo : EIATTR_SW_WAR
	.align		4
.L_36:
        /*01f4*/ 	.byte	0x04, 0x36
        /*01f6*/ 	.short	(.L_38 - .L_37)
.L_37:
        /*01f8*/ 	.word	0x00000008
.L_38:


//--------------------- .nv.callgraph             --------------------------
	.section	.nv.callgraph,"",@"SHT_CUDA_CALLGRAPH"
	.align	4
	.sectionentsize	8
	.align		4
        /*0000*/ 	.word	0x00000000
	.align		4
        /*0004*/ 	.word	0xffffffff
	.align		4
        /*0008*/ 	.word	0x00000000
	.align		4
        /*000c*/ 	.word	0xfffffffe
	.align		4
        /*0010*/ 	.word	0x00000000
	.align		4
        /*0014*/ 	.word	0xfffffffd
	.align		4
        /*0018*/ 	.word	0x00000000
	.align		4
        /*001c*/ 	.word	0xfffffffc


//--------------------- .nv.constant4             --------------------------
	.section	.nv.constant4,"a",@progbits
	.align	8
	.align		8
.nv.constant4:
        /*0000*/ 	.dword	_ZN40_INTERNAL_cc048019_4_k_cu_36c07917_194904cuda3std3__45__cpo5beginE
	.align		8
        /*0008*/ 	.dword	_ZN40_INTERNAL_cc048019_4_k_cu_36c07917_194904cuda3std3__45__cpo3endE
	.align		8
        /*0010*/ 	.dword	_ZN40_INTERNAL_cc048019_4_k_cu_36c07917_194904cuda3std3__45__cpo6cbeginE
	.align		8
        /*0018*/ 	.dword	_ZN40_INTERNAL_cc048019_4_k_cu_36c07917_194904cuda3std3__45__cpo4cendE
	.align		8
        /*0020*/ 	.dword	_ZN40_INTERNAL_cc048019_4_k_cu_36c07917_194904cuda3std3__442_GLOBAL__N__cc048019_4_k_cu_36c07917_194906ignoreE
	.align		8
        /*0028*/ 	.dword	_ZN40_INTERNAL_cc048019_4_k_cu_36c07917_194904cuda3std3__419piecewise_constructE
	.align		8
        /*0030*/ 	.dword	_ZN40_INTERNAL_cc048019_4_k_cu_36c07917_194904cuda3std3__48in_placeE
	.align		8
        /*0038*/ 	.dword	_ZN40_INTERNAL_cc048019_4_k_cu_36c07917_194904cuda3std6ranges3__45__cpo4swapE
	.align		8
        /*0040*/ 	.dword	_ZN40_INTERNAL_cc048019_4_k_cu_36c07917_194904cuda3std6ranges3__45__cpo9iter_moveE
	.align		8
        /*0048*/ 	.dword	_ZN40_INTERNAL_cc048019_4_k_cu_36c07917_194904cute7productE
	.align		8
        /*0050*/ 	.dword	_ZN40_INTERNAL_cc048019_4_k_cu_36c07917_194904cute1_E


//--------------------- .text._ZN7cutlass13device_kernelINS_4gemm6kernel13GemmUniversalIN4cute5tupleIJiiiiEEENS1_10collective13CollectiveMmaINS1_37MainloopSm90TmaGmmaWarpSpecializedFP8ILi2ENS5_IJNS4_1CILi1EEESB_SB_EEENS1_35KernelTmaWarpSpecializedCooperativeEEENS5_IJNSA_ILi128EEENSA_ILi64EEENSA_ILi32EEEEEENS_12float_e4m3_tENS5_IJlSB_lEEESJ_SK_NS4_8TiledMMAINS4_8MMA_AtomIJNS4_4SM904GMMA30MMA_64x64x32_F32E4M3E4M3_SS_TNILNSO_7ScaleInE1ELSQ_1EEEEEENS4_6LayoutINS5_IJNSA_ILi2EEESB_SB_EEENS5_IJSB_NSA_ILi0EEESW_EEEEENS5_IJNS4_10UnderscoreESZ_SZ_EEEEENS4_13SM90_TMA_LOADENS4_14ComposedLayoutINS4_7SwizzleILi1ELi4ELi3EEENS4_18smem_ptr_flag_bitsILi8EEENST_INS5_IJNSA_ILi8EEESH_EEENS5_IJSH_SB_EEEEEEEvNS4_8identityES12_S1C_vS1D_EENS_8epilogue10collective6detail29Sm90TmaWarpSpecializedAdapterINS1G_15DefaultEpilogueISJ_SK_SK_NS1F_6thread17LinearCombinationISJ_Li1EffLNS1K_9ScaleType4KindE0ELNS_15FloatRoundStyleE2ESJ_EENS1_15EpilogueDefaultEEEEEvvEEEEvNT_6ParamsE --------------------------
	.section	.text._ZN7cutlass13device_kernelINS_4gemm6kernel13GemmUniversalIN4cute5tupleIJiiiiEEENS1_10collective13CollectiveMmaINS1_37MainloopSm90TmaGmmaWarpSpecializedFP8ILi2ENS5_IJNS4_1CILi1EEESB_SB_EEENS1_35KernelTmaWarpSpecializedCooperativeEEENS5_IJNSA_ILi128EEENSA_ILi64EEENSA_ILi32EEEEEENS_12float_e4m3_tENS5_IJlSB_lEEESJ_SK_NS4_8TiledMMAINS4_8MMA_AtomIJNS4_4SM904GMMA30MMA_64x64x32_F32E4M3E4M3_SS_TNILNSO_7ScaleInE1ELSQ_1EEEEEENS4_6LayoutINS5_IJNSA_ILi2EEESB_SB_EEENS5_IJSB_NSA_ILi0EEESW_EEEEENS5_IJNS4_10UnderscoreESZ_SZ_EEEEENS4_13SM90_TMA_LOADENS4_14ComposedLayoutINS4_7SwizzleILi1ELi4ELi3EEENS4_18smem_ptr_flag_bitsILi8EEENST_INS5_IJNSA_ILi8EEESH_EEENS5_IJSH_SB_EEEEEEEvNS4_8identityES12_S1C_vS1D_EENS_8epilogue10collective6detail29Sm90TmaWarpSpecializedAdapterINS1G_15DefaultEpilogueISJ_SK_SK_NS1F_6thread17LinearCombinationISJ_Li1EffLNS1K_9ScaleType4KindE0ELNS_15FloatRoundStyleE2ESJ_EENS1_15EpilogueDefaultEEEEEvvEEEEvNT_6ParamsE,"ax",@progbits
	.align	128
.text._ZN7cutlass13device_kernelINS_4gemm6kernel13GemmUniversalIN4cute5tupleIJiiiiEEENS1_10collective13CollectiveMmaINS1_37MainloopSm90TmaGmmaWarpSpecializedFP8ILi2ENS5_IJNS4_1CILi1EEESB_SB_EEENS1_35KernelTmaWarpSpecializedCooperativeEEENS5_IJNSA_ILi128EEENSA_ILi64EEENSA_ILi32EEEEEENS_12float_e4m3_tENS5_IJlSB_lEEESJ_SK_NS4_8TiledMMAINS4_8MMA_AtomIJNS4_4SM904GMMA30MMA_64x64x32_F32E4M3E4M3_SS_TNILNSO_7ScaleInE1ELSQ_1EEEEEENS4_6LayoutINS5_IJNSA_ILi2EEESB_SB_EEENS5_IJSB_NSA_ILi0EEESW_EEEEENS5_IJNS4_10UnderscoreESZ_SZ_EEEEENS4_13SM90_TMA_LOADENS4_14ComposedLayoutINS4_7SwizzleILi1ELi4ELi3EEENS4_18smem_ptr_flag_bitsILi8EEENST_INS5_IJNSA_ILi8EEESH_EEENS5_IJSH_SB_EEEEEEEvNS4_8identityES12_S1C_vS1D_EENS_8epilogue10collective6detail29Sm90TmaWarpSpecializedAdapterINS1G_15DefaultEpilogueISJ_SK_SK_NS1F_6thread17LinearCombinationISJ_Li1EffLNS1K_9ScaleType4KindE0ELNS_15FloatRoundStyleE2ESJ_EENS1_15EpilogueDefaultEEEEEvvEEEEvNT_6ParamsE:
        .type           _ZN7cutlass13device_kernelINS_4gemm6kernel13GemmUniversalIN4cute5tupleIJiiiiEEENS1_10collective13CollectiveMmaINS1_37MainloopSm90TmaGmmaWarpSpecializedFP8ILi2ENS5_IJNS4_1CILi1EEESB_SB_EEENS1_35KernelTmaWarpSpecializedCooperativeEEENS5_IJNSA_ILi128EEENSA_ILi64EEENSA_ILi32EEEEEENS_12float_e4m3_tENS5_IJlSB_lEEESJ_SK_NS4_8TiledMMAINS4_8MMA_AtomIJNS4_4SM904GMMA30MMA_64x64x32_F32E4M3E4M3_SS_TNILNSO_7ScaleInE1ELSQ_1EEEEEENS4_6LayoutINS5_IJNSA_ILi2EEESB_SB_EEENS5_IJSB_NSA_ILi0EEESW_EEEEENS5_IJNS4_10UnderscoreESZ_SZ_EEEEENS4_13SM90_TMA_LOADENS4_14ComposedLayoutINS4_7SwizzleILi1ELi4ELi3EEENS4_18smem_ptr_flag_bitsILi8EEENST_INS5_IJNSA_ILi8EEESH_EEENS5_IJSH_SB_EEEEEEEvNS4_8identityES12_S1C_vS1D_EENS_8epilogue10collective6detail29Sm90TmaWarpSpecializedAdapterINS1G_15DefaultEpilogueISJ_SK_SK_NS1F_6thread17LinearCombinationISJ_Li1EffLNS1K_9ScaleType4KindE0ELNS_15FloatRoundStyleE2ESJ_EENS1_15EpilogueDefaultEEEEEvvEEEEvNT_6ParamsE,@function
        .size           _ZN7cutlass13device_kernelINS_4gemm6kernel13GemmUniversalIN4cute5tupleIJiiiiEEENS1_10collective13CollectiveMmaINS1_37MainloopSm90TmaGmmaWarpSpecializedFP8ILi2ENS5_IJNS4_1CILi1EEESB_SB_EEENS1_35KernelTmaWarpSpecializedCooperativeEEENS5_IJNSA_ILi128EEENSA_ILi64EEENSA_ILi32EEEEEENS_12float_e4m3_tENS5_IJlSB_lEEESJ_SK_NS4_8TiledMMAINS4_8MMA_AtomIJNS4_4SM904GMMA30MMA_64x64x32_F32E4M3E4M3_SS_TNILNSO_7ScaleInE1ELSQ_1EEEEEENS4_6LayoutINS5_IJNSA_ILi2EEESB_SB_EEENS5_IJSB_NSA_ILi0EEESW_EEEEENS5_IJNS4_10UnderscoreESZ_SZ_EEEEENS4_13SM90_TMA_LOADENS4_14ComposedLayoutINS4_7SwizzleILi1ELi4ELi3EEENS4_18smem_ptr_flag_bitsILi8EEENST_INS5_IJNSA_ILi8EEESH_EEENS5_IJSH_SB_EEEEEEEvNS4_8identityES12_S1C_vS1D_EENS_8epilogue10collective6detail29Sm90TmaWarpSpecializedAdapterINS1G_15DefaultEpilogueISJ_SK_SK_NS1F_6thread17LinearCombinationISJ_Li1EffLNS1K_9ScaleType4KindE0ELNS_15FloatRoundStyleE2ESJ_EENS1_15EpilogueDefaultEEEEEvvEEEEvNT_6ParamsE,(.L_x_133 - _ZN7cutlass13device_kernelINS_4gemm6kernel13GemmUniversalIN4cute5tupleIJiiiiEEENS1_10collective13CollectiveMmaINS1_37MainloopSm90TmaGmmaWarpSpecializedFP8ILi2ENS5_IJNS4_1CILi1EEESB_SB_EEENS1_35KernelTmaWarpSpecializedCooperativeEEENS5_IJNSA_ILi128EEENSA_ILi64EEENSA_ILi32EEEEEENS_12float_e4m3_tENS5_IJlSB_lEEESJ_SK_NS4_8TiledMMAINS4_8MMA_AtomIJNS4_4SM904GMMA30MMA_64x64x32_F32E4M3E4M3_SS_TNILNSO_7ScaleInE1ELSQ_1EEEEEENS4_6LayoutINS5_IJNSA_ILi2EEESB_SB_EEENS5_IJSB_NSA_ILi0EEESW_EEEEENS5_IJNS4_10UnderscoreESZ_SZ_EEEEENS4_13SM90_TMA_LOADENS4_14ComposedLayoutINS4_7SwizzleILi1ELi4ELi3EEENS4_18smem_ptr_flag_bitsILi8EEENST_INS5_IJNSA_ILi8EEESH_EEENS5_IJSH_SB_EEEEEEEvNS4_8identityES12_S1C_vS1D_EENS_8epilogue10collective6detail29Sm90TmaWarpSpecializedAdapterINS1G_15DefaultEpilogueISJ_SK_SK_NS1F_6thread17LinearCombinationISJ_Li1EffLNS1K_9ScaleType4KindE0ELNS_15FloatRoundStyleE2ESJ_EENS1_15EpilogueDefaultEEEEEvvEEEEvNT_6ParamsE)
        .other          _ZN7cutlass13device_kernelINS_4gemm6kernel13GemmUniversalIN4cute5tupleIJiiiiEEENS1_10collective13CollectiveMmaINS1_37MainloopSm90TmaGmmaWarpSpecializedFP8ILi2ENS5_IJNS4_1CILi1EEESB_SB_EEENS1_35KernelTmaWarpSpecializedCooperativeEEENS5_IJNSA_ILi128EEENSA_ILi64EEENSA_ILi32EEEEEENS_12float_e4m3_tENS5_IJlSB_lEEESJ_SK_NS4_8TiledMMAINS4_8MMA_AtomIJNS4_4SM904GMMA30MMA_64x64x32_F32E4M3E4M3_SS_TNILNSO_7ScaleInE1ELSQ_1EEEEEENS4_6LayoutINS5_IJNSA_ILi2EEESB_SB_EEENS5_IJSB_NSA_ILi0EEESW_EEEEENS5_IJNS4_10UnderscoreESZ_SZ_EEEEENS4_13SM90_TMA_LOADENS4_14ComposedLayoutINS4_7SwizzleILi1ELi4ELi3EEENS4_18smem_ptr_flag_bitsILi8EEENST_INS5_IJNSA_ILi8EEESH_EEENS5_IJSH_SB_EEEEEEEvNS4_8identityES12_S1C_vS1D_EENS_8epilogue10collective6detail29Sm90TmaWarpSpecializedAdapterINS1G_15DefaultEpilogueISJ_SK_SK_NS1F_6thread17LinearCombinationISJ_Li1EffLNS1K_9ScaleType4KindE0ELNS_15FloatRoundStyleE2ESJ_EENS1_15EpilogueDefaultEEEEEvvEEEEvNT_6ParamsE,@"STO_CUDA_ENTRY STV_DEFAULT"
_ZN7cutlass13device_kernelINS_4gemm6kernel13GemmUniversalIN4cute5tupleIJiiiiEEENS1_10collective13CollectiveMmaINS1_37MainloopSm90TmaGmmaWarpSpecializedFP8ILi2ENS5_IJNS4_1CILi1EEESB_SB_EEENS1_35KernelTmaWarpSpecializedCooperativeEEENS5_IJNSA_ILi128EEENSA_ILi64EEENSA_ILi32EEEEEENS_12float_e4m3_tENS5_IJlSB_lEEESJ_SK_NS4_8TiledMMAINS4_8MMA_AtomIJNS4_4SM904GMMA30MMA_64x64x32_F32E4M3E4M3_SS_TNILNSO_7ScaleInE1ELSQ_1EEEEEENS4_6LayoutINS5_IJNSA_ILi2EEESB_SB_EEENS5_IJSB_NSA_ILi0EEESW_EEEEENS5_IJNS4_10UnderscoreESZ_SZ_EEEEENS4_13SM90_TMA_LOADENS4_14ComposedLayoutINS4_7SwizzleILi1ELi4ELi3EEENS4_18smem_ptr_flag_bitsILi8EEENST_INS5_IJNSA_ILi8EEESH_EEENS5_IJSH_SB_EEEEEEEvNS4_8identityES12_S1C_vS1D_EENS_8epilogue10collective6detail29Sm90TmaWarpSpecializedAdapterINS1G_15DefaultEpilogueISJ_SK_SK_NS1F_6thread17LinearCombinationISJ_Li1EffLNS1K_9ScaleType4KindE0ELNS_15FloatRoundStyleE2ESJ_EENS1_15EpilogueDefaultEEEEEvvEEEEvNT_6ParamsE:
[----:B------:R-:W-:Y:S01]  /*0000*/  LDC R1, c[0x0][0x28] ;  /* 0x00000a00ff017b82 */ /* 0x000fe20000000800 */
[----:B------:R-:W0:Y:S01]  /*0010*/  S2R R2, SR_TID.X ;  /* 0x0000000000027919 */ /* 0x000e220000002100 */
[----:B------:R-:W-:Y:S01]  /*0020*/  ELECT P0, URZ, PT ;  /* 0x00000000003f782f */ /* 0x000fe20003800000 */
[----:B------:R-:W-:Y:S01]  /*0030*/  BSSY B0, `(.L_x_0) ;  /* 0x000000f000007945 */ /* 0x000fe20003800000 */
[--C-:B0-----:R-:W-:Y:S02]  /*0040*/  SHF.R.U32.HI R0, RZ, 0x5, R2.reuse ;  /* 0x00000005ff007819 */ /* 0x101fe40000011602 */
[----:B------:R-:W-:-:S03]  /*0050*/  SHF.R.U32.HI R4, RZ, 0x7, R2 ;  /* 0x00000007ff047819 */ /* 0x000fc60000011602 */
[----:B------:R-:W0:Y:S04]  /*0060*/  SHFL.IDX PT, R3, R0, RZ, 0x1f ;  /* 0x00001fff00037589 */ /* 0x000e2800000e0000 */
[----:B------:R1:W2:Y:S01]  /*0070*/  SHFL.IDX PT, R7, R4, RZ, 0x1f ;  /* 0x00001fff04077589 */ /* 0x0002a200000e0000 */
[----:B0-----:R-:W-:-:S13]  /*0080*/  ISETP.NE.OR P0, PT, R3, RZ, !P0 ;  /* 0x000000ff0300720c */ /* 0x001fda0004705670 */
[----:B-12---:R-:W-:Y:S05]  /*0090*/  @P0 BRA `(.L_x_1) ;  /* 0x0000000000200947 */ /* 0x006fea0003800000 */
[----:B------:R-:W-:Y:S02]  /*00a0*/  ULDC.64 UR4, c[0x0][0x198] ;  /* 0x0000660000047ab9 */ /* 0x000fe40000000a00 */
[----:B------:R-:W-:Y:S02]  /*00b0*/  UIADD3 UR6, UP0, UR4, 0xf0, URZ ;  /* 0x000000f004067890 */ /* 0x000fe4000ff1e03f */
[----:B------:R-:W-:Y:S02]  /*00c0*/  UIADD3 UR4, UP1, UR4, 0x1f0, URZ ;  /* 0x000001f004047890 */ /* 0x000fe4000ff3e03f */
[----:B------:R-:W-:Y:S02]  /*00d0*/  UIADD3.X UR7, URZ, UR5, URZ, UP0, !UPT ;  /* 0x000000053f077290 */ /* 0x000fe400087fe43f */
[----:B------:R-:W-:-:S07]  /*00e0*/  UIADD3.X UR5, URZ, UR5, URZ, UP1, !UPT ;  /* 0x000000053f057290 */ /* 0x000fce0008ffe43f */
[----:B------:R0:W-:Y:S02]  /*00f0*/  UTMACCTL.PF [UR6] ;  /* 0x00000000060079b9 */ /* 0x0001e40008040000 */
[----:B------:R0:W-:Y:S02]  /*0100*/  UTMACCTL.PF [UR4] ;  /* 0x00000000040079b9 */ /* 0x0001e40008040000 */
[----:B0-----:R-:W-:Y:S01]  /*0110*/  NOP ;  /* 0x0000000000007918 */ /* 0x001fe20000000000 */
.L_x_1:
[----:B------:R-:W-:Y:S05]  /*0120*/  BSYNC B0 ;  /* 0x0000000000007941 */ /* 0x000fea0003800000 */
.L_x_0:
[----:B------:R-:W0:Y:S02]  /*0130*/  SHFL.IDX PT, R4, R0, RZ, 0x1f ;  /* 0x00001fff00047589 */ /* 0x000e2400000e0000 */
[----:B0-----:R-:W-:-:S13]  /*0140*/  ISETP.NE.AND P0, PT, R4, RZ, PT ;  /* 0x000000ff0400720c */ /* 0x001fda0003f05270 */
[----:B------:R-:W-:Y:S05]  /*0150*/  @P0 BRA `(.L_x_2) ;  /* 0x0000000000480947 */ /* 0x000fea0003800000 */
[----:B------:R-:W0:Y:S01]  /*0160*/  S2UR UR8, SR_CgaCtaId ;  /* 0x00000000000879c3 */ /* 0x000e220000008800 */
[----:B------:R-:W-:Y:S01]  /*0170*/  UMOV UR4, 0x400 ;  /* 0x0000040000047882 */ /* 0x000fe20000000000 */
[----:B------:R-:W-:Y:S01]  /*0180*/  UMOV UR5, 0x1 ;  /* 0x0000000100057882 */ /* 0x000fe20000000000 */
[----:B------:R-:W-:Y:S01]  /*0190*/  UMOV UR6, 0x100 ;  /* 0x0000010000067882 */ /* 0x000fe20000000000 */
[----:B------:R-:W-:Y:S01]  /*01a0*/  ELECT P0, URZ, PT ;  /* 0x00000000003f782f */ /* 0x000fe20003800000 */
[----:B------:R-:W-:-:S04]  /*01b0*/  UIADD3 UR6, -UR6, 0x100000, URZ ;  /* 0x0010000006067890 */ /* 0x000fc8000fffe13f */
[----:B------:R-:W-:Y:S02]  /*01c0*/  USHF.L.U32 UR7, UR6, 0xb, URZ ;  /* 0x0000000b06077899 */ /* 0x000fe4000800063f */
[----:B------:R-:W-:Y:S02]  /*01d0*/  USHF.L.U32 UR6, UR6, 0x1, URZ ;  /* 0x0000000106067899 */ /* 0x000fe4000800063f */
[----:B0-----:R-:W-:Y:S02]  /*01e0*/  ULEA UR8, UR8, UR4, 0x18 ;  /* 0x0000000408087291 */ /* 0x001fe4000f8ec03f */
[----:B------:R-:W-:-:S04]  /*01f0*/  UIADD3 UR4, -UR5, 0x100000, URZ ;  /* 0x0010000005047890 */ /* 0x000fc8000fffe13f */
[----:B------:R-:W-:Y:S02]  /*0200*/  USHF.L.U32 UR5, UR4, 0xb, URZ ;  /* 0x0000000b04057899 */ /* 0x000fe4000800063f */
[----:B------:R-:W-:Y:S01]  /*0210*/  USHF.L.U32 UR4, UR4, 0x1, URZ ;  /* 0x0000000104047899 */ /* 0x000fe2000800063f */
[----:B------:R-:W0:Y:S11]  /*0220*/  FENCE.VIEW.ASYNC.S ;  /* 0x00000000000073c6 */ /* 0x000e360000000000 */
[----:B0-----:R0:W1:Y:S01]  /*0230*/  SYNCS.EXCH.64 URZ, [UR8], UR4 ;  /* 0x00000004083f75b2 */ /* 0x0010620008000100 */
[----:B------:R0:W2:Y:S01]  /*0240*/  SYNCS.EXCH.64 URZ, [UR8+0x10], UR6 ;  /* 0x00001006083f75b2 */ /* 0x0000a20008000100 */
[----:B------:R0:W3:Y:S01]  /*0250*/  SYNCS.EXCH.64 URZ, [UR8+0x8], UR4 ;  /* 0x00000804083f75b2 */ /* 0x0000e20008000100 */
[----:B------:R0:W4:Y:S01]  /*0260*/  SYNCS.EXCH.64 URZ, [UR8+0x18], UR6 ;  /* 0x00001806083f75b2 */ /* 0x0001220008000100 */
[----:B------:R-:W-:Y:S01]  /*0270*/  NOP ;  /* 0x0000000000007918 */ /* 0x000fe20000000000 */
.L_x_2:
[----:B------:R-:W5:Y:S01]  /*0280*/  SHFL.IDX PT, R0, R0, RZ, 0x1f ;  /* 0x00001fff00007589 */ /* 0x000f6200000e0000 */
[----:B------:R-:W1:Y:S01]  /*0290*/  LDC R4, c[0x0][0x65c] ;  /* 0x00019700ff047b82 */ /* 0x000e620000000800 */
[----:B------:R-:W-:Y:S02]  /*02a0*/  ELECT P0, URZ, PT ;  /* 0x00000000003f782f */ /* 0x000fe40003800000 */
[----:B------:R-:W-:Y:S01]  /*02b0*/  ISETP.NE.AND P2, PT, R7, RZ, PT ;  /* 0x000000ff0700720c */ /* 0x000fe20003f45270 */
[----:B------:R-:W2:Y:S01]  /*02c0*/  S2R R8, SR_CTAID.Y ;  /* 0x0000000000087919 */ /* 0x000ea20000002600 */
[----:B0-----:R-:W-:Y:S01]  /*02d0*/  UMOV UR4, 0x20 ;  /* 0x0000002000047882 */ /* 0x001fe20000000000 */
[----:B------:R-:W-:Y:S01]  /*02e0*/  NOP ;  /* 0x0000000000007918 */ /* 0x000fe20000000000 */
[----:B------:R-:W-:Y:S01]  /*02f0*/  NOP ;  /* 0x0000000000007918 */ /* 0x000fe20000000000 */
[----:B------:R-:W0:Y:S01]  /*0300*/  S2R R6, SR_CTAID.X ;  /* 0x0000000000067919 */ /* 0x000e220000002500 */
[----:B-----5:R-:W-:-:S02]  /*0310*/  ISETP.NE.OR P0, PT, R0, RZ, !P0 ;  /* 0x000000ff0000720c */ /* 0x020fc40004705670 */
[----:B-1----:R-:W-:Y:S02]  /*0320*/  ISETP.NE.AND P4, PT, R4, 0x1, PT ;  /* 0x000000010400780c */ /* 0x002fe40003f85270 */
[----:B------:R-:W-:-:S04]  /*0330*/  SHF.R.S32.HI R4, RZ, 0x1f, R3 ;  /* 0x0000001fff047819 */ /* 0x000fc80000011403 */
[----:B------:R-:W-:-:S04]  /*0340*/  LEA.HI R4, R4, R3, RZ, 0x2 ;  /* 0x0000000304047211 */ /* 0x000fc800078f10ff */
[----:B------:R-:W-:Y:S01]  /*0350*/  LOP3.LUT R4, R4, 0xfffffffc, RZ, 0xc0, !PT ;  /* 0xfffffffc04047812 */ /* 0x000fe200078ec0ff */
[----:B------:R-:W-:Y:S01]  /*0360*/  VOTEU.ALL UP0, P0 ;  /* 0x00000000003f7886 */ /* 0x000fe20000000000 */
[----:B------:R-:W-:Y:S01]  /*0370*/  VOTEU.ALL UP1, P0 ;  /* 0x00000000003f7886 */ /* 0x000fe20000020000 */
[----:B------:R-:W0:Y:S01]  /*0380*/  @P4 LDC R9, c[0x0][0x10] ;  /* 0x00000400ff094b82 */ /* 0x000e220000000800 */
[----:B------:R-:W-:Y:S02]  /*0390*/  @P4 IMAD.MOV.U32 R5, RZ, RZ, RZ ;  /* 0x000000ffff054224 */ /* 0x000fe400078e00ff */
[----:B------:R-:W-:Y:S01]  /*03a0*/  IMAD.IADD R3, R3, 0x1, -R4 ;  /* 0x0000000103037824 */ /* 0x000fe200078e0a04 */
[----:B------:R-:W-:Y:S01]  /*03b0*/  @!UP0 UMOV UR6, 0x400 ;  /* 0x0000040000068882 */ /* 0x000fe20000000000 */
[----:B------:R-:W-:-:S04]  /*03c0*/  @!UP0 UIADD3 UR4, -UR4, 0x100000, URZ ;  /* 0x0010000004048890 */ /* 0x000fc8000fffe13f */
[----:B------:R-:W-:Y:S02]  /*03d0*/  @!UP0 USHF.L.U32 UR5, UR4, 0xb, URZ ;  /* 0x0000000b04058899 */ /* 0x000fe4000800063f */
[----:B------:R-:W-:Y:S01]  /*03e0*/  @!UP0 USHF.L.U32 UR4, UR4, 0x1, URZ ;  /* 0x0000000104048899 */ /* 0x000fe2000800063f */
[----:B--2---:R-:W-:Y:S01]  /*03f0*/  @P4 IMAD.MOV.U32 R4, RZ, RZ, R8 ;  /* 0x000000ffff044224 */ /* 0x004fe200078e0008 */
[----:B------:R-:W1:Y:S01]  /*0400*/  @!UP0 S2UR UR7, SR_CgaCtaId ;  /* 0x00000000000789c3 */ /* 0x000e620000008800 */
[----:B------:R-:W-:-:S07]  /*0410*/  @P4 IMAD.MOV.U32 R13, RZ, RZ, RZ ;  /* 0x000000ffff0d4224 */ /* 0x000fce00078e00ff */
[----:B------:R-:W2:Y:S01]  /*0420*/  @!P4 LDC R11, c[0x0][0xc] ;  /* 0x00000300ff0bcb82 */ /* 0x000ea20000000800 */
[----:B0-----:R-:W-:-:S04]  /*0430*/  @P4 IMAD.WIDE.U32 R4, R6, R9, R4 ;  /* 0x0000000906044225 */ /* 0x001fc800078e0004 */
[----:B------:R-:W-:Y:S02]  /*0440*/  VIADD R9, R7, 0xffffffff ;  /* 0xffffffff07097836 */ /* 0x000fe40000000000 */
[----:B------:R-:W-:Y:S01]  /*0450*/  @P4 IMAD.MOV.U32 R0, RZ, RZ, R4 ;  /* 0x000000ffff004224 */ /* 0x000fe200078e0004 */
[----:B-1----:R-:W-:Y:S02]  /*0460*/  @!UP0 ULEA UR6, UR7, UR6, 0x18 ;  /* 0x0000000607068291 */ /* 0x002fe4000f8ec03f */
[----:B------:R-:W-:Y:S01]  /*0470*/  ISETP.GE.U32.AND P1, PT, R9, 0x2, PT ;  /* 0x000000020900780c */ /* 0x000fe20003f26070 */
[----:B------:R-:W-:Y:S01]  /*0480*/  VOTEU.ALL UP0, P0 ;  /* 0x00000000003f7886 */ /* 0x000fe20000000000 */
[----:B------:R-:W-:Y:S01]  /*0490*/  ISETP.NE.AND P0, PT, R3, 0x3, PT ;  /* 0x000000030300780c */ /* 0x000fe20003f05270 */
[----:B------:R-:W-:-:S03]  /*04a0*/  @P4 IMAD.IADD R5, R5, 0x1, R13 ;  /* 0x0000000105054824 */ /* 0x000fc600078e020d */
[----:B------:R-:W-:-:S04]  /*04b0*/  ISETP.EQ.OR P0, PT, R3, RZ, !P0 ;  /* 0x000000ff0300720c */ /* 0x000fc80004702670 */
[----:B------:R-:W-:Y:S01]  /*04c0*/  ISETP.EQ.AND P0, PT, R7, RZ, P0 ;  /* 0x000000ff0700720c */ /* 0x000fe20000702270 */
[----:B------:R-:W-:Y:S01]  /*04d0*/  IMAD.MOV.U32 R7, RZ, RZ, RZ ;  /* 0x000000ffff077224 */ /* 0x000fe200078e00ff */
[----:B------:R-:W0:Y:S02]  /*04e0*/  FENCE.VIEW.ASYNC.S ;  /* 0x00000000000073c6 */ /* 0x000e240000000000 */
[----:B0-----:R0:W3:Y:S01]  /*04f0*/  @!UP0 SYNCS.EXCH.64 URZ, [UR6+0x30], UR4 ;  /* 0x00003004063f85b2 */ /* 0x0010e20008000100 */
[----:B------:R-:W-:Y:S01]  /*0500*/  SEL R4, RZ, 0x1, !P0 ;  /* 0x00000001ff047807 */ /* 0x000fe20004000000 */
[----:B--2---:R-:W-:-:S03]  /*0510*/  @!P4 IMAD.WIDE.U32 R10, R11, R8, R6 ;  /* 0x000000080b0ac225 */ /* 0x004fc600078e0006 */
[----:B------:R-:W-:Y:S01]  /*0520*/  SEL R4, R4, 0x2, P1 ;  /* 0x0000000204047807 */ /* 0x000fe20000800000 */
[----:B------:R-:W-:Y:S02]  /*0530*/  @!P4 IMAD.MOV.U32 R0, RZ, RZ, R10 ;  /* 0x000000ffff00c224 */ /* 0x000fe400078e000a */
[----:B------:R-:W-:Y:S01]  /*0540*/  @!P4 IMAD.MOV.U32 R5, RZ, RZ, R11 ;  /* 0x000000ffff05c224 */ /* 0x000fe200078e000b */
[----:B------:R0:W3:Y:S01]  /*0550*/  @!UP1 SYNCS.EXCH.64 URZ, [UR6+0x38], UR4 ;  /* 0x00003804063f95b2 */ /* 0x0000e20008000100 */
[----:B------:R-:W-:Y:S01]  /*0560*/  NOP ;  /* 0x0000000000007918 */ /* 0x000fe20000000000 */
[----:B---34-:R-:W-:Y:S06]  /*0570*/  BAR.SYNC.DEFER_BLOCKING 0x0 ;  /* 0x0000000000007b1d */ /* 0x018fec0000010000 */
[----:B------:R-:W-:Y:S05]  /*0580*/  @!P2 BRA `(.L_x_3) ;  /* 0x0000004800f4a947 */ /* 0x000fea0003800000 */
[----:B------:R-:W-:-:S13]  /*0590*/  ISETP.GT.U32.AND P0, PT, R9, 0x1, PT ;  /* 0x000000010900780c */ /* 0x000fda0003f04070 */
[----:B0-----:R-:W-:Y:S05]  /*05a0*/  @P0 EXIT ;  /* 0x000000000000094d */ /* 0x001fea0003800000 */
[----:B------:R-:W-:Y:S01]  /*05b0*/  ULDC.64 UR4, c[0x0][0x650] ;  /* 0x0001940000047ab9 */ /* 0x000fe20000000a00 */
[----:B------:R-:W-:Y:S01]  /*05c0*/  PRMT R9, RZ, 0x7610, R9 ;  /* 0x00007610ff097816 */ /* 0x000fe20000000009 */
[----:B------:R-:W-:Y:S01]  /*05d0*/  IMAD.MOV.U32 R12, RZ, RZ, -0x1 ;  /* 0xffffffffff0c7424 */ /* 0x000fe200078e00ff */
[----:B------:R-:W-:Y:S01]  /*05e0*/  ISETP.GE.U32.AND P0, PT, R0, UR4, PT ;  /* 0x0000000400007c0c */ /* 0x000fe2000bf06070 */
[----:B------:R-:W-:Y:S02]  /*05f0*/  IMAD.MOV.U32 R13, RZ, RZ, -0x1 ;  /* 0xffffffffff0d7424 */ /* 0x000fe400078e00ff */
[----:B------:R-:W-:Y:S01]  /*0600*/  IMAD.MOV.U32 R69, RZ, RZ, -0x1 ;  /* 0xffffffffff457424 */ /* 0x000fe200078e00ff */
[----:B------:R-:W-:-:S13]  /*0610*/  ISETP.GE.U32.AND.EX P0, PT, R5, UR5, PT, P0 ;  /* 0x0000000505007c0c */ /* 0x000fda000bf06100 */
[----:B------:R-:W-:Y:S05]  /*0620*/  @P0 BRA `(.L_x_4) ;  /* 0x0000000400600947 */ /* 0x000fea0003800000 */
[----:B------:R-:W0:Y:S01]  /*0630*/  LDC.64 R16, c[0x0][0x628] ;  /* 0x00018a00ff107b82 */ /* 0x000e220000000a00 */
[----:B------:R-:W-:Y:S02]  /*0640*/  IMAD.MOV.U32 R10, RZ, RZ, R0 ;  /* 0x000000ffff0a7224 */ /* 0x000fe400078e0000 */
[----:B------:R-:W-:-:S05]  /*0650*/  IMAD.MOV.U32 R11, RZ, RZ, R5 ;  /* 0x000000ffff0b7224 */ /* 0x000fca00078e0005 */
[----:B------:R-:W1:Y:S08]  /*0660*/  LDC R18, c[0x0][0x630] ;  /* 0x00018c00ff127b82 */ /* 0x000e700000000800 */
[----:B------:R-:W2:Y:S01]  /*0670*/  LDC.64 R20, c[0x0][0x620] ;  /* 0x00018800ff147b82 */ /* 0x000ea20000000a00 */
[----:B0-----:R-:W-:-:S04]  /*0680*/  ISETP.NE.U32.AND P0, PT, R16, RZ, PT ;  /* 0x000000ff1000720c */ /* 0x001fc80003f05070 */
[----:B------:R-:W-:-:S13]  /*0690*/  ISETP.NE.AND.EX P0, PT, R17, RZ, PT, P0 ;  /* 0x000000ff1100720c */ /* 0x000fda0003f05300 */
[----:B-12---:R-:W-:Y:S05]  /*06a0*/  @!P0 BRA `(.L_x_5) ;  /* 0x0000000000288947 */ /* 0x006fea0003800000 */
[----:B------:R-:W0:Y:S02]  /*06b0*/  LDC R3, c[0x0][0x634] ;  /* 0x00018d00ff037b82 */ /* 0x000e240000000800 */
[----:B0-----:R-:W-:-:S05]  /*06c0*/  IADD3 R3, P0, R0, R3, RZ ;  /* 0x0000000300037210 */ /* 0x001fca0007f1e0ff */
[----:B------:R-:W-:-:S04]  /*06d0*/  IMAD.X R9, RZ, RZ, R5, P0 ;  /* 0x000000ffff097224 */ /* 0x000fc800000e0605 */
[----:B------:R-:W-:-:S04]  /*06e0*/  IMAD.WIDE.U32 R10, R9, R16, RZ ;  /* 0x00000010090a7225 */ /* 0x000fc800078e00ff */
[----:B------:R-:W-:-:S04]  /*06f0*/  IMAD.WIDE.U32 R12, P0, R3, R17, R10 ;  /* 0x00000011030c7225 */ /* 0x000fc8000780000a */
[----:B------:R-:W-:-:S04]  /*0700*/  IMAD.WIDE.U32 R10, R3, R16, RZ ;  /* 0x00000010030a7225 */ /* 0x000fc800078e00ff */
[----:B------:R-:W-:Y:S01]  /*0710*/  IMAD.X R15, RZ, RZ, RZ, P0 ;  /* 0x000000ffff0f7224 */ /* 0x000fe200000e06ff */
[----:B------:R-:W-:Y:S01]  /*0720*/  IADD3 RZ, P0, R11, R12, RZ ;  /* 0x0000000c0bff7210 */ /* 0x000fe20007f1e0ff */
[----:B------:R-:W-:-:S04]  /*0730*/  IMAD.MOV.U32 R14, RZ, RZ, R13 ;  /* 0x000000ffff0e7224 */ /* 0x000fc800078e000d */
[----:B------:R-:W-:-:S08]  /*0740*/  IMAD.WIDE.U32.X R10, R9, R17, R14, P0 ;  /* 0x00000011090a7225 */ /* 0x000fd000000e040e */
.L_x_5:
[-CC-:B------:R-:W-:Y:S01]  /*0750*/  SHF.R.U64 R69, R10, R18.reuse, R11.reuse ;  /* 0x000000120a457219 */ /* 0x180fe2000000120b */
[----:B------:R-:W0:Y:S01]  /*0760*/  LDC.64 R22, c[0x0][0x640] ;  /* 0x00019000ff167b82 */ /* 0x000e220000000a00 */
[----:B------:R-:W-:Y:S01]  /*0770*/  SHF.R.U32.HI R7, RZ, R18, R11 ;  /* 0x00000012ff077219 */ /* 0x000fe2000001160b */
[----:B------:R-:W-:Y:S01]  /*0780*/  ULDC UR4, c[0x0][0x150] ;  /* 0x0000540000047ab9 */ /* 0x000fe20000000800 */
[----:B------:R-:W-:Y:S01]  /*0790*/  IADD3 R9, P0, RZ, -R69, RZ ;  /* 0x80000045ff097210 */ /* 0x000fe20007f1e0ff */
[----:B------:R-:W-:Y:S01]  /*07a0*/  IMAD.MOV.U32 R10, RZ, RZ, R0 ;  /* 0x000000ffff0a7224 */ /* 0x000fe200078e0000 */
[----:B------:R-:W-:Y:S01]  /*07b0*/  I2FP.F32.U32 R3, R6 ;  /* 0x0000000600037245 */ /* 0x000fe20000201000 */
[----:B------:R-:W-:Y:S02]  /*07c0*/  IMAD.MOV.U32 R11, RZ, RZ, R5 ;  /* 0x000000ffff0b7224 */ /* 0x000fe400078e0005 */
[----:B------:R-:W1:Y:S01]  /*07d0*/  LDC R14, c[0x0][0x618] ;  /* 0x00018600ff0e7b82 */ /* 0x000e620000000800 */
[----:B------:R-:W-:-:S02]  /*07e0*/  IMAD.X R13, RZ, RZ, ~R7, P0 ;  /* 0x000000ffff0d7224 */ /* 0x000fc400000e0e07 */
[----:B------:R-:W-:Y:S01]  /*07f0*/  FMUL R3, R3, UR4 ;  /* 0x0000000403037c20 */ /* 0x000fe20008400000 */
[----:B------:R-:W-:Y:S01]  /*0800*/  IMAD.WIDE.U32 R10, R9, R20, R10 ;  /* 0x00000014090a7225 */ /* 0x000fe200078e000a */
[----:B------:R-:W-:-:S03]  /*0810*/  ULDC UR4, c[0x0][0x154] ;  /* 0x0000550000047ab9 */ /* 0x000fc60000000800 */
[----:B------:R-:W-:Y:S01]  /*0820*/  IMAD R12, R13, R20, RZ ;  /* 0x000000140d0c7224 */ /* 0x000fe200078e02ff */
[----:B------:R-:W2:Y:S01]  /*0830*/  LDC R7, c[0x0][0x144] ;  /* 0x00005100ff077b82 */ /* 0x000ea20000000800 */
[----:B------:R-:W3:Y:S01]  /*0840*/  F2I.U32.TRUNC.NTZ R3, R3 ;  /* 0x0000000300037305 */ /* 0x000ee2000020f000 */
[----:B------:R-:W-:Y:S02]  /*0850*/  IMAD.MOV.U32 R13, RZ, RZ, -0x1 ;  /* 0xffffffffff0d7424 */ /* 0x000fe400078e00ff */
[----:B------:R-:W-:-:S04]  /*0860*/  IMAD R9, R9, R21, R12 ;  /* 0x0000001509097224 */ /* 0x000fc800078e020c */
[----:B------:R-:W4:Y:S01]  /*0870*/  LDC R18, c[0x0][0x608] ;  /* 0x00018200ff127b82 */ /* 0x000f220000000800 */
[----:B------:R-:W-:Y:S01]  /*0880*/  IMAD.IADD R11, R11, 0x1, R9 ;  /* 0x000000010b0b7824 */ /* 0x000fe200078e0209 */
[----:B0-----:R-:W-:Y:S02]  /*0890*/  ISETP.NE.U32.AND P0, PT, R22, RZ, PT ;  /* 0x000000ff1600720c */ /* 0x001fe40003f05070 */
[----:B------:R-:W-:Y:S02]  /*08a0*/  I2FP.F32.U32 R9, R8 ;  /* 0x0000000800097245 */ /* 0x000fe40000201000 */
[----:B------:R-:W-:Y:S02]  /*08b0*/  ISETP.NE.AND.EX P0, PT, R23, RZ, PT, P0 ;  /* 0x000000ff1700720c */ /* 0x000fe40003f05300 */
[----:B------:R-:W0:Y:S01]  /*08c0*/  LDC R12, c[0x0][0x658] ;  /* 0x00019600ff0c7b82 */ /* 0x000e220000000800 */
[-C--:B-1----:R-:W-:Y:S01]  /*08d0*/  SHF.R.U64 R16, R10, R14.reuse, R11 ;  /* 0x0000000e0a107219 */ /* 0x082fe2000000120b */
[----:B---3--:R-:W-:Y:S01]  /*08e0*/  IMAD.MOV R10, RZ, RZ, -R3 ;  /* 0x000000ffff0a7224 */ /* 0x008fe200078e0a03 */
[----:B------:R-:W-:-:S05]  /*08f0*/  SHF.R.U32.HI R11, RZ, R14, R11 ;  /* 0x0000000eff0b7219 */ /* 0x000fca000001160b */
[----:B------:R-:W1:Y:S01]  /*0900*/  LDC R17, c[0x0][0x148] ;  /* 0x00005200ff117b82 */ /* 0x000e620000000800 */
[----:B--2---:R-:W-:Y:S02]  /*0910*/  IMAD R3, R7, R10, R6 ;  /* 0x0000000a07037224 */ /* 0x004fe400078e0206 */
[----:B------:R-:W-:-:S04]  /*0920*/  FMUL R7, R9, UR4 ;  /* 0x0000000409077c20 */ /* 0x000fc80008400000 */
[----:B------:R2:W3:Y:S01]  /*0930*/  F2I.U32.TRUNC.NTZ R15, R7 ;  /* 0x00000007000f7305 */ /* 0x0004e2000020f000 */
[----:B------:R-:W1:Y:S01]  /*0940*/  LDC R21, c[0x0][0x600] ;  /* 0x00018000ff157b82 */ /* 0x000e620000000800 */
[-CC-:B----4-:R-:W-:Y:S02]  /*0950*/  SHF.R.U64 R27, R16, R18.reuse, R11.reuse ;  /* 0x00000012101b7219 */ /* 0x190fe4000000120b */
[----:B------:R-:W-:Y:S01]  /*0960*/  SHF.R.U32.HI R9, RZ, R18, R11 ;  /* 0x00000012ff097219 */ /* 0x000fe2000001160b */
[----:B------:R-:W-:-:S04]  /*0970*/  IMAD.MOV.U32 R11, RZ, RZ, 0x1 ;  /* 0x00000001ff0b7424 */ /* 0x000fc800078e00ff */
[----:B------:R-:W4:Y:S01]  /*0980*/  LDC R20, c[0x0][0x648] ;  /* 0x00019200ff147b82 */ /* 0x000f220000000800 */
[-C--:B0-----:R-:W-:Y:S02]  /*0990*/  SHF.L.U32 R6, R13, R12.reuse, RZ ;  /* 0x0000000c0d067219 */ /* 0x081fe400000006ff */
[-CC-:B------:R-:W-:Y:S02]  /*09a0*/  SHF.R.U64 R18, R27, R12.reuse, R9.reuse ;  /* 0x0000000c1b127219 */ /* 0x180fe40000001209 */
[----:B------:R-:W-:Y:S02]  /*09b0*/  SHF.R.U32.HI R19, RZ, R12, R9 ;  /* 0x0000000cff137219 */ /* 0x000fe40000011609 */
[----:B------:R-:W-:Y:S01]  /*09c0*/  LOP3.LUT R14, RZ, R6, RZ, 0x33, !PT ;  /* 0x00000006ff0e7212 */ /* 0x000fe200078e33ff */
[----:B------:R-:W0:Y:S01]  /*09d0*/  LDC R25, c[0x0][0x638] ;  /* 0x00018e00ff197b82 */ /* 0x000e220000000800 */
[----:B------:R-:W-:Y:S01]  /*09e0*/  SHF.L.U32 R9, R11, R12, RZ ;  /* 0x0000000c0b097219 */ /* 0x000fe200000006ff */
[----:B------:R-:W-:-:S02]  /*09f0*/  IMAD.MOV.U32 R6, RZ, RZ, R18 ;  /* 0x000000ffff067224 */ /* 0x000fc400078e0012 */
[----:B--2---:R-:W-:-:S04]  /*0a00*/  IMAD.MOV.U32 R7, RZ, RZ, R19 ;  /* 0x000000ffff077224 */ /* 0x004fc800078e0013 */
[----:B------:R-:W2:Y:S01]  /*0a10*/  LDC R24, c[0x0][0x610] ;  /* 0x00018400ff187b82 */ /* 0x000ea20000000800 */
[----:B---3--:R-:W-:Y:S05]  /*0a20*/  @!P0 BRA `(.L_x_6) ;  /* 0x0000000000288947 */ /* 0x008fea0003800000 */
[----:B------:R-:W3:Y:S02]  /*0a30*/  LDC R13, c[0x0][0x64c] ;  /* 0x00019300ff0d7b82 */ /* 0x000ee40000000800 */
[----:B---3--:R-:W-:-:S05]  /*0a40*/  IADD3 R13, P0, R18, R13, RZ ;  /* 0x0000000d120d7210 */ /* 0x008fca0007f1e0ff */
        /* <DEDUP_REMOVED lines=8> */
.L_x_6:
[----:B----4-:R-:W-:Y:S01]  /*0ad0*/  SHF.R.U64 R6, R6, R20, R7 ;  /* 0x0000001406067219 */ /* 0x010fe20000001207 */
[----:B-1----:R-:W-:Y:S01]  /*0ae0*/  VIADD R7, R21, 0xffffffff ;  /* 0xffffffff15077836 */ /* 0x002fe20000000000 */
[----:B------:R-:W-:Y:S01]  /*0af0*/  LOP3.LUT R14, R27, R14, RZ, 0xc0, !PT ;  /* 0x0000000e1b0e7212 */ /* 0x000fe200078ec0ff */
[----:B------:R-:W-:Y:S02]  /*0b00*/  IMAD.MOV R15, RZ, RZ, -R15 ;  /* 0x000000ffff0f7224 */ /* 0x000fe400078e0a0f */
[----:B------:R-:W-:Y:S01]  /*0b10*/  IMAD.MOV R10, RZ, RZ, -R6 ;  /* 0x000000ffff0a7224 */ /* 0x000fe200078e0a06 */
[----:B------:R-:W-:Y:S01]  /*0b20*/  LOP3.LUT R7, R16, R7, RZ, 0xc0, !PT ;  /* 0x0000000710077212 */ /* 0x000fe200078ec0ff */
[----:B------:R-:W-:Y:S02]  /*0b30*/  IMAD R14, R9, R6, R14 ;  /* 0x00000006090e7224 */ /* 0x000fe400078e020e */
[----:B------:R-:W-:Y:S02]  /*0b40*/  @P4 IMAD R3, R17, R15, R8 ;  /* 0x0000000f11034224 */ /* 0x000fe400078e0208 */
[----:B0-----:R-:W-:-:S02]  /*0b50*/  IMAD R6, R10, R25, R18 ;  /* 0x000000190a067224 */ /* 0x001fc400078e0212 */
[----:B--2---:R-:W-:Y:S02]  /*0b60*/  IMAD R3, R14, R24, R3 ;  /* 0x000000180e037224 */ /* 0x004fe400078e0203 */
[----:B------:R-:W-:Y:S02]  /*0b70*/  IMAD R6, R6, R21, R7 ;  /* 0x0000001506067224 */ /* 0x000fe400078e0207 */
[----:B------:R-:W-:-:S03]  /*0b80*/  IMAD.MOV.U32 R9, RZ, RZ, 0x1 ;  /* 0x00000001ff097424 */ /* 0x000fc600078e00ff */
[----:B------:R-:W-:Y:S02]  /*0b90*/  SEL R13, R6, R3, !P4 ;  /* 0x00000003060d7207 */ /* 0x000fe40006000000 */
[----:B------:R-:W-:-:S07]  /*0ba0*/  SEL R12, R3, R6, !P4 ;  /* 0x00000006030c7207 */ /* 0x000fce0006000000 */
.L_x_4:
[----:B------:R-:W-:-:S08]  /*0bb0*/  NOP ;  /* 0x0000000000007918 */ /* 0x000fd00000000000 */
[----:B------:R-:W0:Y:S02]  /*0bc0*/  USETMAXREG.TRY_ALLOC.CTAPOOL UP0, 0xe8 ;  /* 0x000000e8000079c8 */ /* 0x000e240008000600 */
[----:B0-----:R-:W-:-:S13]  /*0bd0*/  PLOP3.LUT P0, PT, PT, PT, UP0, 0x80, 0x0 ;  /* 0x000000000000781c */ /* 0x001fda0003f0f008 */
[----:B------:R-:W-:Y:S05]  /*0be0*/  @!P0 BRA `(.L_x_4) ;  /* 0xfffffffc00f08947 */ /* 0x000fea000383ffff */
[----:B------:R-:W-:Y:S01]  /*0bf0*/  ULDC.64 UR4, c[0x0][0x598] ;  /* 0x0001660000047ab9 */ /* 0x000fe20000000a00 */
[----:B------:R-:W-:Y:S01]  /*0c00*/  ULDC.64 UR18, c[0x0][0x208] ;  /* 0x0000820000127ab9 */ /* 0x000fe20000000a00 */
[----:B------:R-:W-:-:S04]  /*0c10*/  ISETP.NE.U32.AND P0, PT, RZ, UR4, PT ;  /* 0x00000004ff007c0c */ /* 0x000fc8000bf05070 */
[----:B------:R-:W-:-:S13]  /*0c20*/  ISETP.NE.AND.EX P0, PT, RZ, UR5, PT, P0 ;  /* 0x00000005ff007c0c */ /* 0x000fda000bf05300 */
[----:B------:R-:W-:Y:S05]  /*0c30*/  @!P0 BRA `(.L_x_7) ;  /* 0x00000000001c8947 */ /* 0x000fea0003800000 */
[----:B------:R-:W0:Y:S02]  /*0c40*/  LDC.64 R6, c[0x0][0x598] ;  /* 0x00016600ff067b82 */ /* 0x000e240000000a00 */
[----:B0-----:R-:W2:Y:S02]  /*0c50*/  LDG.E.64 R6, desc[UR18][R6.64] ;  /* 0x0000001206067981 */ /* 0x001ea4000c1e1b00 */
[----:B--2---:R-:W-:-:S04]  /*0c60*/  ISETP.NE.U32.AND P0, PT, R6, RZ, PT ;  /* 0x000000ff0600720c */ /* 0x004fc80003f05070 */
[----:B------:R-:W-:-:S13]  /*0c70*/  ISETP.NE.AND.EX P0, PT, R7, RZ, PT, P0 ;  /* 0x000000ff0700720c */ /* 0x000fda0003f05300 */
[----:B------:R-:W-:Y:S05]  /*0c80*/  @!P0 BRA `(.L_x_7) ;  /* 0x0000000000088947 */ /* 0x000fea0003800000 */
[----:B------:R0:W5:Y:S01]  /*0c90*/  LD.E R3, desc[UR18][R6.64] ;  /* 0x0000001206037980 */ /* 0x000162000c101900 */
[----:B------:R-:W-:Y:S05]  /*0ca0*/  BRA `(.L_x_8) ;  /* 0x0000000000207947 */ /* 0x000fea0003800000 */
.L_x_7:
[----:B------:R-:W-:Y:S02]  /*0cb0*/  ULDC.64 UR4, c[0x0][0x588] ;  /* 0x0001620000047ab9 */ /* 0x000fe40000000a00 */
[----:B------:R-:W-:-:S04]  /*0cc0*/  ISETP.NE.U32.AND P0, PT, RZ, UR4, PT ;  /* 0x00000004ff007c0c */ /* 0x000fc8000bf05070 */
[----:B------:R-:W-:-:S13]  /*0cd0*/  ISETP.NE.AND.EX P0, PT, RZ, UR5, PT, P0 ;  /* 0x00000005ff007c0c */ /* 0x000fda000bf05300 */
[----:B------:R-:W-:Y:S05]  /*0ce0*/  @!P0 BRA `(.L_x_9) ;  /* 0x00000000000c8947 */ /* 0x000fea0003800000 */
[----:B------:R-:W0:Y:S02]  /*0cf0*/  LDC.64 R6, c[0x0][0x588] ;  /* 0x00016200ff067b82 */ /* 0x000e240000000a00 */
[----:B0-----:R1:W5:Y:S01]  /*0d00*/  LDG.E R3, desc[UR18][R6.64] ;  /* 0x0000001206037981 */ /* 0x001362000c1e1900 */
[----:B------:R-:W-:Y:S05]  /*0d10*/  BRA `(.L_x_8) ;  /* 0x0000000000047947 */ /* 0x000fea0003800000 */
.L_x_9:
[----:B------:R-:W2:Y:S02]  /*0d20*/  LDC R3, c[0x0][0x580] ;  /* 0x00016000ff037b82 */ /* 0x000ea40000000800 */
.L_x_8:
[----:B------:R-:W-:Y:S02]  /*0d30*/  ULDC.64 UR4, c[0x0][0x5a0] ;  /* 0x0001680000047ab9 */ /* 0x000fe40000000a00 */
[----:B------:R-:W-:-:S04]  /*0d40*/  ISETP.NE.U32.AND P0, PT, RZ, UR4, PT ;  /* 0x00000004ff007c0c */ /* 0x000fc8000bf05070 */
[----:B------:R-:W-:-:S13]  /*0d50*/  ISETP.NE.AND.EX P0, PT, RZ, UR5, PT, P0 ;  /* 0x00000005ff007c0c */ /* 0x000fda000bf05300 */
[----:B------:R-:W-:Y:S05]  /*0d60*/  @!P0 BRA `(.L_x_10) ;  /* 0x00000000001c8947 */ /* 0x000fea0003800000 */
[----:B01----:R-:W0:Y:S02]  /*0d70*/  LDC.64 R6, c[0x0][0x5a0] ;  /* 0x00016800ff067b82 */ /* 0x003e240000000a00 */
[----:B0-----:R-:W3:Y:S02]  /*0d80*/  LDG.E.64 R6, desc[UR18][R6.64] ;  /* 0x0000001206067981 */ /* 0x001ee4000c1e1b00 */
[----:B---3--:R-:W-:-:S04]  /*0d90*/  ISETP.NE.U32.AND P0, PT, R6, RZ, PT ;  /* 0x000000ff0600720c */ /* 0x008fc80003f05070 */
[----:B------:R-:W-:-:S13]  /*0da0*/  ISETP.NE.AND.EX P0, PT, R7, RZ, PT, P0 ;  /* 0x000000ff0700720c */ /* 0x000fda0003f05300 */
[----:B------:R-:W-:Y:S05]  /*0db0*/  @!P0 BRA `(.L_x_10) ;  /* 0x0000000000088947 */ /* 0x000fea0003800000 */
[----:B------:R0:W5:Y:S01]  /*0dc0*/  LD.E R10, desc[UR18][R6.64] ;  /* 0x00000012060a7980 */ /* 0x000162000c101900 */
[----:B------:R-:W-:Y:S05]  /*0dd0*/  BRA `(.L_x_11) ;  /* 0x0000000000207947 */ /* 0x000fea0003800000 */
.L_x_10:
[----:B------:R-:W-:Y:S02]  /*0de0*/  ULDC.64 UR4, c[0x0][0x590] ;  /* 0x0001640000047ab9 */ /* 0x000fe40000000a00 */
[----:B------:R-:W-:-:S04]  /*0df0*/  ISETP.NE.U32.AND P0, PT, RZ, UR4, PT ;  /* 0x00000004ff007c0c */ /* 0x000fc8000bf05070 */
[----:B------:R-:W-:-:S13]  /*0e00*/  ISETP.NE.AND.EX P0, PT, RZ, UR5, PT, P0 ;  /* 0x00000005ff007c0c */ /* 0x000fda000bf05300 */
[----:B------:R-:W-:Y:S05]  /*0e10*/  @!P0 BRA `(.L_x_12) ;  /* 0x00000000000c8947 */ /* 0x000fea0003800000 */
[----:B------:R-:W3:Y:S02]  /*0e20*/  LDC.64 R10, c[0x0][0x590] ;  /* 0x00016400ff0a7b82 */ /* 0x000ee40000000a00 */
[----:B---3--:R3:W5:Y:S01]  /*0e30*/  LDG.E R10, desc[UR18][R10.64] ;  /* 0x000000120a0a7981 */ /* 0x008762000c1e1900 */
[----:B------:R-:W-:Y:S05]  /*0e40*/  BRA `(.L_x_11) ;  /* 0x0000000000047947 */ /* 0x000fea0003800000 */
.L_x_12:
[----:B------:R-:W4:Y:S02]  /*0e50*/  LDC R10, c[0x0][0x584] ;  /* 0x00016100ff0a7b82 */ /* 0x000f240000000800 */
.L_x_11:
[----:B------:R-:W-:-:S13]  /*0e60*/  LOP3.LUT P0, RZ, R9, 0xff, RZ, 0xc0, !PT ;  /* 0x000000ff09ff7812 */ /* 0x000fda000780c0ff */
[----:B------:R-:W-:Y:S05]  /*0e70*/  @!P0 EXIT ;  /* 0x000000000000894d */ /* 0x000fea0003800000 */
[----:B------:R-:W-:Y:S01]  /*0e80*/  ULDC UR4, c[0x0][0x28c] ;  /* 0x0000a30000047ab9 */ /* 0x000fe20000000800 */
[----:B------:R-:W-:Y:S01]  /*0e90*/  LOP3.LUT R80, R4, 0x1, RZ, 0xfc, !PT ;  /* 0x0000000104507812 */ /* 0x000fe200078efcff */
[----:B------:R-:W-:-:S04]  /*0ea0*/  UIADD3 UR4, UR4, 0x1f, URZ ;  /* 0x0000001f04047890 */ /* 0x000fc8000fffe03f */
[----:B------:R-:W-:-:S04]  /*0eb0*/  USHF.R.S32.HI UR5, URZ, 0x1f, UR4 ;  /* 0x0000001f3f057899 */ /* 0x000fc80008011404 */
[----:B------:R-:W-:-:S03]  /*0ec0*/  ULEA.HI UR5, UR5, UR4, URZ, 0x5 ;  /* 0x0000000405057291 */ /* 0x000fc6000f8f283f */
[----:B------:R-:W-:Y:S01]  /*0ed0*/  UMOV UR4, URZ ;  /* 0x0000003f00047c82 */ /* 0x000fe20008000000 */
[----:B------:R-:W-:-:S03]  /*0ee0*/  USHF.R.S32.HI UR9, URZ, 0x5, UR5 ;  /* 0x000000053f097899 */ /* 0x000fc60008011405 */
[----:B------:R-:W-:-:S09]  /*0ef0*/  UMOV UR5, URZ ;  /* 0x0000003f00057c82 */ /* 0x000fd20008000000 */
.L_x_101:
[----:B01----:R-:W-:Y:S01]  /*0f00*/  LOP3.LUT R6, R2, 0x80, RZ, 0xc0, !PT ;  /* 0x0000008002067812 */ /* 0x003fe200078ec0ff */
[----:B------:R-:W0:Y:S01]  /*0f10*/  S2UR UR13, SR_CgaCtaId ;  /* 0x00000000000d79c3 */ /* 0x000e220000008800 */
[----:B------:R-:W-:Y:S01]  /*0f20*/  UMOV UR12, 0x400 ;  /* 0x00000400000c7882 */ /* 0x000fe20000000000 */
[----:B------:R-:W-:Y:S01]  /*0f30*/  UMOV UR6, URZ ;  /* 0x0000003f00067c82 */ /* 0x000fe20008000000 */
[----:B------:R-:W-:Y:S01]  /*0f40*/  SHF.R.U32.HI R6, RZ, 0x7, R6 ;  /* 0x00000007ff067819 */ /* 0x000fe20000011606 */
[----:B------:R-:W-:Y:S01]  /*0f50*/  UMOV UR7, URZ ;  /* 0x0000003f00077c82 */ /* 0x000fe20008000000 */
[----:B------:R-:W-:Y:S01]  /*0f60*/  UMOV UR16, UR5 ;  /* 0x0000000500107c82 */ /* 0x000fe20008000000 */
[----:B------:R-:W-:Y:S01]  /*0f70*/  CS2R R14, SRZ ;  /* 0x00000000000e7805 */ /* 0x000fe2000001ff00 */
[----:B---3--:R-:W-:Y:S01]  /*0f80*/  IMAD.MOV.U32 R11, RZ, RZ, RZ ;  /* 0x000000ffff0b7224 */ /* 0x008fe200078e00ff */
[----:B------:R-:W1:Y:S01]  /*0f90*/  LDC R7, c[0x0][0x28c] ;  /* 0x0000a300ff077b82 */ /* 0x000e620000000800 */
[----:B------:R-:W3:Y:S01]  /*0fa0*/  SHFL.IDX PT, R6, R6, RZ, 0x1f ;  /* 0x00001fff06067589 */ /* 0x000ee200000e0000 */
[----:B------:R-:W-:-:S02]  /*0fb0*/  CS2R R18, SRZ ;  /* 0x0000000000127805 */ /* 0x000fc4000001ff00 */
[----:B------:R-:W-:Y:S02]  /*0fc0*/  CS2R R20, SRZ ;  /* 0x0000000000147805 */ /* 0x000fe4000001ff00 */
[----:B------:R-:W-:Y:S02]  /*0fd0*/  CS2R R22, SRZ ;  /* 0x0000000000167805 */ /* 0x000fe4000001ff00 */
[----:B------:R-:W-:Y:S02]  /*0fe0*/  CS2R R56, SRZ ;  /* 0x0000000000387805 */ /* 0x000fe4000001ff00 */
[----:B------:R-:W-:Y:S02]  /*0ff0*/  CS2R R58, SRZ ;  /* 0x00000000003a7805 */ /* 0x000fe4000001ff00 */
[----:B------:R-:W-:Y:S02]  /*1000*/  CS2R R60, SRZ ;  /* 0x00000000003c7805 */ /* 0x000fe4000001ff00 */
[----:B------:R-:W-:-:S02]  /*1010*/  CS2R R62, SRZ ;  /* 0x00000000003e7805 */ /* 0x000fc4000001ff00 */
[----:B------:R-:W-:Y:S02]  /*1020*/  CS2R R64, SRZ ;  /* 0x0000000000407805 */ /* 0x000fe4000001ff00 */
[----:B------:R-:W-:Y:S01]  /*1030*/  CS2R R66, SRZ ;  /* 0x0000000000427805 */ /* 0x000fe2000001ff00 */
[----:B------:R-:W-:Y:S01]  /*1040*/  IMAD.MOV.U32 R68, RZ, RZ, RZ ;  /* 0x000000ffff447224 */ /* 0x000fe200078e00ff */
[----:B------:R-:W-:Y:S02]  /*1050*/  CS2R R70, SRZ ;  /* 0x0000000000467805 */ /* 0x000fe4000001ff00 */
[----:B------:R-:W-:Y:S02]  /*1060*/  CS2R R72, SRZ ;  /* 0x0000000000487805 */ /* 0x000fe4000001ff00 */
[----:B------:R-:W-:Y:S02]  /*1070*/  CS2R R74, SRZ ;  /* 0x00000000004a7805 */ /* 0x000fe4000001ff00 */
[----:B------:R-:W-:-:S02]  /*1080*/  CS2R R76, SRZ ;  /* 0x00000000004c7805 */ /* 0x000fc4000001ff00 */
[----:B------:R-:W-:Y:S01]  /*1090*/  CS2R R78, SRZ ;  /* 0x00000000004e7805 */ /* 0x000fe2000001ff00 */
[----:B------:R-:W-:Y:S01]  /*10a0*/  IMAD.U32 R9, RZ, RZ, UR4 ;  /* 0x00000004ff097e24 */ /* 0x000fe2000f8e00ff */
[----:B------:R-:W-:Y:S02]  /*10b0*/  CS2R R24, SRZ ;  /* 0x0000000000187805 */ /* 0x000fe4000001ff00 */
[----:B------:R-:W-:Y:S02]  /*10c0*/  CS2R R26, SRZ ;  /* 0x00000000001a7805 */ /* 0x000fe4000001ff00 */
[----:B------:R-:W-:Y:S02]  /*10d0*/  CS2R R28, SRZ ;  /* 0x00000000001c7805 */ /* 0x000fe4000001ff00 */
[----:B------:R-:W-:Y:S02]  /*10e0*/  CS2R R30, SRZ ;  /* 0x00000000001e7805 */ /* 0x000fe4000001ff00 */
[----:B------:R-:W-:-:S02]  /*10f0*/  CS2R R32, SRZ ;  /* 0x0000000000207805 */ /* 0x000fc4000001ff00 */
[----:B------:R-:W-:Y:S02]  /*1100*/  CS2R R34, SRZ ;  /* 0x0000000000227805 */ /* 0x000fe4000001ff00 */
[----:B-1----:R-:W-:Y:S02]  /*1110*/  ISETP.GE.AND P0, PT, R7, 0x1, PT ;  /* 0x000000010700780c */ /* 0x002fe40003f06270 */
[----:B------:R-:W-:Y:S02]  /*1120*/  CS2R R36, SRZ ;  /* 0x0000000000247805 */ /* 0x000fe4000001ff00 */
[----:B---3--:R-:W-:Y:S02]  /*1130*/  R2UR UR8, R6 ;  /* 0x00000000060872ca */ /* 0x008fe400000e0000 */
[----:B------:R-:W-:Y:S02]  /*1140*/  CS2R R38, SRZ ;  /* 0x0000000000267805 */ /* 0x000fe4000001ff00 */
[----:B------:R-:W-:-:S02]  /*1150*/  CS2R R40, SRZ ;  /* 0x0000000000287805 */ /* 0x000fc4000001ff00 */
[----:B------:R-:W-:Y:S02]  /*1160*/  CS2R R42, SRZ ;  /* 0x00000000002a7805 */ /* 0x000fe4000001ff00 */
[----:B------:R-:W-:Y:S02]  /*1170*/  CS2R R44, SRZ ;  /* 0x00000000002c7805 */ /* 0x000fe4000001ff00 */
[----:B------:R-:W-:Y:S02]  /*1180*/  CS2R R46, SRZ ;  /* 0x00000000002e7805 */ /* 0x000fe4000001ff00 */
[----:B------:R-:W-:Y:S02]  /*1190*/  CS2R R48, SRZ ;  /* 0x0000000000307805 */ /* 0x000fe4000001ff00 */
[----:B------:R-:W-:Y:S02]  /*11a0*/  CS2R R50, SRZ ;  /* 0x0000000000327805 */ /* 0x000fe4000001ff00 */
[----:B------:R-:W-:-:S02]  /*11b0*/  CS2R R52, SRZ ;  /* 0x0000000000347805 */ /* 0x000fc4000001ff00 */
[----:B------:R-:W-:Y:S01]  /*11c0*/  CS2R R54, SRZ ;  /* 0x0000000000367805 */ /* 0x000fe2000001ff00 */
[----:B------:R-:W-:-:S04]  /*11d0*/  ULEA.HI UR10, UR8, UR8, URZ, 0x1 ;  /* 0x00000008080a7291 */ /* 0x000fc8000f8f083f */
[----:B------:R-:W-:Y:S02]  /*11e0*/  ULOP3.LUT UR11, UR10, 0x1ffffe, URZ, 0xc0, !UPT ;  /* 0x001ffffe0a0b7892 */ /* 0x000fe4000f8ec03f */
[----:B0-----:R-:W-:Y:S02]  /*11f0*/  ULEA UR10, UR13, UR12, 0x18 ;  /* 0x0000000c0d0a7291 */ /* 0x001fe4000f8ec03f */
[----:B------:R-:W-:-:S03]  /*1200*/  UIADD3 UR11, UR8, -UR11, URZ ;  /* 0x8000000b080b7290 */ /* 0x000fc6000fffe03f */
[----:B------:R-:W-:Y:S01]  /*1210*/  UMOV UR8, URZ ;  /* 0x0000003f00087c82 */ /* 0x000fe20008000000 */
[----:B------:R-:W-:-:S04]  /*1220*/  ULEA UR11, UR11, UR10, 0xb ;  /* 0x0000000a0b0b7291 */ /* 0x000fc8000f8e583f */
[----:B------:R-:W-:-:S04]  /*1230*/  UIADD3 UR11, UR11, 0x100, URZ ;  /* 0x000001000b0b7890 */ /* 0x000fc8000fffe03f */
[----:B------:R-:W-:-:S04]  /*1240*/  USHF.R.U32.HI UR11, URZ, 0x4, UR11 ;  /* 0x000000043f0b7899 */ /* 0x000fc8000801160b */
[----:B------:R-:W-:Y:S01]  /*1250*/  ULOP3.LUT UR11, UR11, 0x3fff, URZ, 0xc0, !UPT ;  /* 0x00003fff0b0b7892 */ /* 0x000fe2000f8ec03f */
[----:B--2-45:R-:W-:Y:S11]  /*1260*/  @!P0 BRA `(.L_x_13) ;  /* 0x00000004005c8947 */ /* 0x034ff60003800000 */
[----:B------:R-:W-:-:S13]  /*1270*/  ISETP.NE.AND P1, PT, R80, 0x3, PT ;  /* 0x000000035000780c */ /* 0x000fda0003f25270 */
[----:B------:R-:W-:Y:S05]  /*1280*/  @!P1 BRA `(.L_x_14) ;  /* 0x0000000000049947 */ /* 0x000fea0003800000 */
[----:B------:R-:W-:Y:S01]  /*1290*/  BPT.TRAP 0x1 ;  /* 0x000000040000795c */ /* 0x000fe20000300000 */
.L_x_14:
[----:B------:R-:W-:Y:S01]  /*12a0*/  ULEA UR6, UR5, UR10, 0x3 ;  /* 0x0000000a05067291 */ /* 0x000fe2000f8e183f */
[----:B------:R-:W-:-:S05]  /*12b0*/  IMAD.U32 R6, RZ, RZ, UR4 ;  /* 0x00000004ff067e24 */ /* 0x000fca000f8e00ff */
[----:B------:R-:W-:-:S04]  /*12c0*/  SHF.L.U32 R6, R6, 0x1f, RZ ;  /* 0x0000001f06067819 */ /* 0x000fc800000006ff */
[----:B------:R0:W1:Y:S01]  /*12d0*/  SYNCS.PHASECHK.TRANS64.TRYWAIT P0, [UR6], R6 ;  /* 0x00000006ff0075a7 */ /* 0x0000620008000146 */
[----:B------:R-:W-:Y:S05]  /*12e0*/  @!P1 BRA `(.L_x_15) ;  /* 0x0000000000049947 */ /* 0x000fea0003800000 */
[----:B------:R-:W-:Y:S01]  /*12f0*/  BPT.TRAP 0x1 ;  /* 0x000000040000795c */ /* 0x000fe20000300000 */
.L_x_15:
[----:B-1----:R-:W-:Y:S05]  /*1300*/  @P0 BRA `(.L_x_16) ;  /* 0x0000000000080947 */ /* 0x002fea0003800000 */
[----:B------:R-:W1:Y:S02]  /*1310*/  SYNCS.PHASECHK.TRANS64.TRYWAIT P0, [UR6], R6 ;  /* 0x00000006ff0075a7 */ /* 0x000e640008000146 */
[----:B-1----:R-:W-:Y:S05]  /*1320*/  @!P0 BRA `(.L_x_17) ;  /* 0x0000005000e08947 */ /* 0x002fea0003800000 */
.L_x_16:
[----:B------:R-:W-:Y:S01]  /*1330*/  UIADD3 UR6, UR10, 0x2100, URZ ;  /* 0x000021000a067890 */ /* 0x000fe2000fffe03f */
[----:B------:R-:W-:Y:S01]  /*1340*/  WARPGROUP.ARRIVE ;  /* 0x00000000000079c5 */ /* 0x000fe20000000000 */
[----:B------:R-:W-:Y:S01]  /*1350*/  ULDC UR7, c[0x0][0x50c] ;  /* 0x0001430000077ab9 */ /* 0x000fe20000000800 */
[----:B------:R-:W-:Y:S01]  /*1360*/  ULOP3.LUT UR12, UR11, 0x10000, URZ, 0xfc, !UPT ;  /* 0x000100000b0c7892 */ /* 0x000fe2000f8efc3f */
[----:B------:R-:W-:Y:S01]  /*1370*/  CS2R R14, SRZ ;  /* 0x00000000000e7805 */ /* 0x000fe2000001ff00 */
[----:B------:R-:W-:Y:S01]  /*1380*/  UISETP.NE.AND UP0, UPT, UR7, 0x1, UPT ;  /* 0x000000010700788c */ /* 0x000fe2000bf05270 */
[----:B------:R-:W-:Y:S01]  /*1390*/  IMAD.MOV.U32 R11, RZ, RZ, RZ ;  /* 0x000000ffff0b7224 */ /* 0x000fe200078e00ff */
[----:B------:R-:W-:Y:S01]  /*13a0*/  USHF.R.U32.HI UR6, URZ, 0x4, UR6 ;  /* 0x000000043f067899 */ /* 0x000fe20008011606 */
[----:B------:R-:W-:Y:S01]  /*13b0*/  CS2R R18, SRZ ;  /* 0x0000000000127805 */ /* 0x000fe2000001ff00 */
[----:B------:R-:W-:Y:S01]  /*13c0*/  USEL UR7, URZ, 0x1, UP0 ;  /* 0x000000013f077887 */ /* 0x000fe20008000000 */
[----:B------:R-:W-:Y:S01]  /*13d0*/  CS2R R20, SRZ ;  /* 0x0000000000147805 */ /* 0x000fe2000001ff00 */
[----:B------:R-:W-:Y:S01]  /*13e0*/  ULOP3.LUT UR6, UR6, 0x3fff, URZ, 0xc0, !UPT ;  /* 0x00003fff06067892 */ /* 0x000fe2000f8ec03f */
[----:B------:R-:W-:Y:S01]  /*13f0*/  CS2R R22, SRZ ;  /* 0x0000000000167805 */ /* 0x000fe2000001ff00 */
[----:B------:R-:W-:Y:S01]  /*1400*/  ULEA UR12, UR5, UR12, 0x8 ;  /* 0x0000000c050c7291 */ /* 0x000fe2000f8e403f */
[----:B------:R-:W-:Y:S01]  /*1410*/  CS2R R56, SRZ ;  /* 0x0000000000387805 */ /* 0x000fe2000001ff00 */
[----:B------:R-:W-:Y:S01]  /*1420*/  ULOP3.LUT UR6, UR6, 0x10000, URZ, 0xfc, !UPT ;  /* 0x0001000006067892 */ /* 0x000fe2000f8efc3f */
[----:B------:R-:W-:Y:S01]  /*1430*/  ISETP.NE.AND P0, PT, RZ, UR7, PT ;  /* 0x00000007ff007c0c */ /* 0x000fe2000bf05270 */
[----:B------:R-:W-:Y:S01]  /*1440*/  UMOV UR13, 0xc0000010 ;  /* 0xc0000010000d7882 */ /* 0x000fe20000000000 */
[----:B------:R-:W-:Y:S01]  /*1450*/  UMOV UR15, 0xc0000010 ;  /* 0xc0000010000f7882 */ /* 0x000fe20000000000 */
[----:B------:R-:W-:Y:S01]  /*1460*/  ULEA UR14, UR5, UR6, 0x7 ;  /* 0x00000006050e7291 */ /* 0x000fe2000f8e383f */
[----:B------:R-:W-:-:S02]  /*1470*/  CS2R R58, SRZ ;  /* 0x00000000003a7805 */ /* 0x000fc4000001ff00 */
[----:B------:R-:W-:Y:S01]  /*1480*/  CS2R R60, SRZ ;  /* 0x00000000003c7805 */ /* 0x000fe2000001ff00 */
[----:B------:R-:W-:Y:S01]  /*1490*/  UMOV UR6, 0x1 ;  /* 0x0000000100067882 */ /* 0x000fe20000000000 */
[----:B------:R-:W-:Y:S02]  /*14a0*/  CS2R R62, SRZ ;  /* 0x00000000003e7805 */ /* 0x000fe4000001ff00 */
[----:B------:R-:W-:Y:S02]  /*14b0*/  CS2R R64, SRZ ;  /* 0x0000000000407805 */ /* 0x000fe4000001ff00 */
[----:B------:R-:W-:Y:S01]  /*14c0*/  CS2R R66, SRZ ;  /* 0x0000000000427805 */ /* 0x000fe2000001ff00 */
[----:B------:R-:W-:Y:S01]  /*14d0*/  IMAD.MOV.U32 R68, RZ, RZ, RZ ;  /* 0x000000ffff447224 */ /* 0x000fe200078e00ff */
[----:B------:R-:W-:Y:S01]  /*14e0*/  CS2R R70, SRZ ;  /* 0x0000000000467805 */ /* 0x000fe2000001ff00 */
[----:B------:R-:W-:Y:S01]  /*14f0*/  QGMMA.64x64x32.F32.E4M3.E4M3 R24, gdesc[UR12], RZ, !UPT, gsb0 ;  /* 0x00e000000c1879f3 */ /* 0x000fe2000c0008ff */
[----:B------:R-:W-:-:S02]  /*1500*/  CS2R R72, SRZ ;  /* 0x0000000000487805 */ /* 0x000fc4000001ff00 */
[----:B------:R-:W-:Y:S02]  /*1510*/  CS2R R74, SRZ ;  /* 0x00000000004a7805 */ /* 0x000fe4000001ff00 */
[----:B------:R-:W-:Y:S02]  /*1520*/  CS2R R76, SRZ ;  /* 0x00000000004c7805 */ /* 0x000fe4000001ff00 */
[----:B------:R-:W-:Y:S01]  /*1530*/  CS2R R78, SRZ ;  /* 0x00000000004e7805 */ /* 0x000fe2000001ff00 */
[----:B------:R-:W-:Y:S06]  /*1540*/  @!P0 BRA `(.L_x_18) ;  /* 0x0000000000888947 */ /* 0x000fec0003800000 */
[----:B------:R-:W-:Y:S02]  /*1550*/  WARPGROUP.DEPBAR.LE gsb0, 0x0 ;  /* 0x00008000000079c5 */ /* 0x000fe40000010000 */
[----:B------:R-:W-:-:S01]  /*1560*/  FADD R79, RZ, R24 ;  /* 0x00000018ff4f7221 */ /* 0x000fc20000000000 */
[----:B------:R-:W-:Y:S01]  /*1570*/  FADD R78, RZ, R25 ;  /* 0x00000019ff4e7221 */ /* 0x000fe20000000000 */
        /* <DEDUP_REMOVED lines=30> */
[----:B------:R-:W-:-:S06]  /*1760*/  UMOV UR6, URZ ;  /* 0x0000003f00067c82 */ /* 0x000fcc0008000000 */
.L_x_18:
[----:B------:R-:W-:-:S04]  /*1770*/  UIADD3 UR16, UR5, 0x1, URZ ;  /* 0x0000000105107890 */ /* 0x000fc8000fffe03f */
[----:B------:R-:W-:-:S04]  /*1780*/  UISETP.NE.AND UP0, UPT, UR16, 0x2, UPT ;  /* 0x000000021000788c */ /* 0x000fc8000bf05270 */
[----:B------:R-:W-:Y:S02]  /*1790*/  USEL UR8, URZ, 0x1, UP0 ;  /* 0x000000013f087887 */ /* 0x000fe40008000000 */
[----:B------:R-:W-:Y:S02]  /*17a0*/  USEL UR16, UR16, URZ, UP0 ;  /* 0x0000003f10107287 */ /* 0x000fe40008000000 */
[----:B------:R-:W-:-:S06]  /*17b0*/  ULOP3.LUT UR8, UR4, UR8, URZ, 0x3c, !UPT ;  /* 0x0000000804087292 */ /* 0x000fcc000f8e3c3f */
[----:B------:R-:W-:Y:S01]  /*17c0*/  IMAD.U32 R9, RZ, RZ, UR8 ;  /* 0x00000008ff097e24 */ /* 0x000fe2000f8e00ff */
[----:B------:R-:W-:-:S06]  /*17d0*/  UMOV UR8, 0x1 ;  /* 0x0000000100087882 */ /* 0x000fcc0000000000 */
.L_x_13:
[----:B------:R-:W-:-:S04]  /*17e0*/  UISETP.LT.AND UP0, UPT, UR9, 0x1, UPT ;  /* 0x000000010900788c */ /* 0x000fc8000bf01270 */
[----:B------:R-:W-:-:S04]  /*17f0*/  USEL UR12, UR9, 0x1, UP0 ;  /* 0x00000001090c7887 */ /* 0x000fc80008000000 */
[----:B------:R-:W-:-:S04]  /*1800*/  UIADD3 UR12, UR9, -UR12, URZ ;  /* 0x8000000c090c7290 */ /* 0x000fc8000fffe03f */
[----:B------:R-:W-:-:S06]  /*1810*/  UISETP.GE.AND UP0, UPT, UR12, 0x1, UPT ;  /* 0x000000010c00788c */ /* 0x000fcc000bf06270 */
[----:B------:R-:W-:-:S13]  /*1820*/  PLOP3.LUT P0, PT, PT, PT, UP0, 0x80, 0x0 ;  /* 0x000000000000781c */ /* 0x000fda0003f0f008 */
[----:B------:R-:W-:Y:S05]  /*1830*/  @!P0 BRA `(.L_x_19) ;  /* 0x0000000400708947 */ /* 0x000fea0003800000 */
[----:B01----:R-:W-:Y:S01]  /*1840*/  IMAD.U32 R6, RZ, RZ, UR12 ;  /* 0x0000000cff067e24 */ /* 0x003fe2000f8e00ff */
[----:B------:R-:W-:Y:S01]  /*1850*/  UMOV UR17, UR5 ;  /* 0x0000000500117c82 */ /* 0x000fe20008000000 */
[----:B------:R-:W-:-:S05]  /*1860*/  ULDC UR20, c[0x0][0x50c] ;  /* 0x0001430000147ab9 */ /* 0x000fca0000000800 */
.L_x_27:
[----:B------:R-:W-:-:S13]  /*1870*/  ISETP.NE.AND P1, PT, R80, 0x3, PT ;  /* 0x000000035000780c */ /* 0x000fda0003f25270 */
[----:B01----:R-:W-:Y:S05]  /*1880*/  @!P1 BRA `(.L_x_20) ;  /* 0x0000000000049947 */ /* 0x003fea0003800000 */
[----:B------:R-:W-:Y:S01]  /*1890*/  BPT.TRAP 0x1 ;  /* 0x000000040000795c */ /* 0x000fe20000300000 */
.L_x_20:
[----:B------:R-:W0:Y:S01]  /*18a0*/  S2UR UR12, SR_CgaCtaId ;  /* 0x00000000000c79c3 */ /* 0x000e220000008800 */
[----:B------:R-:W-:Y:S01]  /*18b0*/  UMOV UR10, 0x400 ;  /* 0x00000400000a7882 */ /* 0x000fe20000000000 */
[----:B------:R-:W-:Y:S01]  /*18c0*/  SHF.L.U32 R7, R9, 0x1f, RZ ;  /* 0x0000001f09077819 */ /* 0x000fe200000006ff */
[----:B0-----:R-:W-:-:S04]  /*18d0*/  ULEA UR10, UR12, UR10, 0x18 ;  /* 0x0000000a0c0a7291 */ /* 0x001fc8000f8ec03f */
[----:B------:R-:W-:-:S09]  /*18e0*/  ULEA UR12, UR16, UR10, 0x3 ;  /* 0x0000000a100c7291 */ /* 0x000fd2000f8e183f */
[----:B------:R0:W1:Y:S01]  /*18f0*/  SYNCS.PHASECHK.TRANS64.TRYWAIT P0, [UR12], R7 ;  /* 0x00000007ff0075a7 */ /* 0x000062000800014c */
[----:B------:R-:W-:Y:S05]  /*1900*/  @!P1 BRA `(.L_x_21) ;  /* 0x0000000000049947 */ /* 0x000fea0003800000 */
[----:B------:R-:W-:Y:S01]  /*1910*/  BPT.TRAP 0x1 ;  /* 0x000000040000795c */ /* 0x000fe20000300000 */
.L_x_21:
[----:B-1----:R-:W-:Y:S05]  /*1920*/  @P0 BRA `(.L_x_22) ;  /* 0x0000000000080947 */ /* 0x002fea0003800000 */
[----:B------:R-:W1:Y:S02]  /*1930*/  SYNCS.PHASECHK.TRANS64.TRYWAIT P0, [UR12], R7 ;  /* 0x00000007ff0075a7 */ /* 0x000e64000800014c */
[----:B-1----:R-:W-:Y:S05]  /*1940*/  @!P0 BRA `(.L_x_23) ;  /* 0x0000004c00708947 */ /* 0x002fea0003800000 */
.L_x_22:
[----:B------:R-:W-:Y:S01]  /*1950*/  UIADD3 UR12, UR10, 0x2100, URZ ;  /* 0x000021000a0c7890 */ /* 0x000fe2000fffe03f */
[----:B------:R-:W-:Y:S01]  /*1960*/  WARPGROUP.ARRIVE ;  /* 0x00000000000079c5 */ /* 0x000fe20000000000 */
[----:B------:R-:W-:Y:S02]  /*1970*/  UISETP.NE.AND UP0, UPT, UR7, URZ, UPT ;  /* 0x0000003f0700728c */ /* 0x000fe4000bf05270 */
[----:B------:R-:W-:Y:S02]  /*1980*/  USHF.R.U32.HI UR12, URZ, 0x4, UR12 ;  /* 0x000000043f0c7899 */ /* 0x000fe4000801160c */
[----:B------:R-:W-:Y:S02]  /*1990*/  USEL UR8, UR8, URZ, !UP0 ;  /* 0x0000003f08087287 */ /* 0x000fe4000c000000 */
[----:B------:R-:W-:Y:S02]  /*19a0*/  ULOP3.LUT UR7, UR12, 0x3fff, URZ, 0xc0, !UPT ;  /* 0x00003fff0c077892 */ /* 0x000fe4000f8ec03f */
[----:B------:R-:W-:-:S02]  /*19b0*/  ULOP3.LUT UR12, UR11, 0x10000, URZ, 0xfc, !UPT ;  /* 0x000100000b0c7892 */ /* 0x000fc4000f8efc3f */
[----:B------:R-:W-:Y:S02]  /*19c0*/  ULOP3.LUT UR7, UR7, 0x10000, URZ, 0xfc, !UPT ;  /* 0x0001000007077892 */ /* 0x000fe4000f8efc3f */
[----:B------:R-:W-:Y:S02]  /*19d0*/  UISETP.NE.U32.AND UP0, UPT, UR8, URZ, UPT ;  /* 0x0000003f0800728c */ /* 0x000fe4000bf05070 */
[----:B------:R-:W-:Y:S02]  /*19e0*/  ULEA UR12, UR16, UR12, 0x8 ;  /* 0x0000000c100c7291 */ /* 0x000fe4000f8e403f */
[----:B------:R-:W-:Y:S01]  /*19f0*/  ULEA UR14, UR16, UR7, 0x7 ;  /* 0x00000007100e7291 */ /* 0x000fe2000f8e383f */
[----:B------:R-:W-:Y:S01]  /*1a00*/  UMOV UR13, 0xc0000010 ;  /* 0xc0000010000d7882 */ /* 0x000fe20000000000 */
[----:B------:R-:W-:Y:S01]  /*1a10*/  UMOV UR15, 0xc0000010 ;  /* 0xc0000010000f7882 */ /* 0x000fe20000000000 */
[----:B------:R-:W-:-:S06]  /*1a20*/  UIADD3 UR6, UR6, 0x1, URZ ;  /* 0x0000000106067890 */ /* 0x000fcc000fffe03f */
[----:B------:R-:W-:Y:S01]  /*1a30*/  QGMMA.64x64x32.F32.E4M3.E4M3 R24, gdesc[UR12], R24, UP0, gsb0 ;  /* 0x00e000000c1879f3 */ /* 0x000fe2000b800818 */
[----:B------:R-:W-:-:S04]  /*1a40*/  UISETP.NE.AND UP0, UPT, UR6, UR20, UPT ;  /* 0x000000140600728c */ /* 0x000fc8000bf05270 */
[----:B------:R-:W-:-:S06]  /*1a50*/  USEL UR7, URZ, 0x1, UP0 ;  /* 0x000000013f077887 */ /* 0x000fcc0008000000 */
[----:B------:R-:W-:Y:S01]  /*1a60*/  ISETP.NE.AND P0, PT, RZ, UR7, PT ;  /* 0x00000007ff007c0c */ /* 0x000fe2000bf05270 */
[----:B------:R-:W-:-:S12]  /*1a70*/  WARPGROUP.DEPBAR.LE gsb0, 0x1 ;  /* 0x00008000000079c5 */ /* 0x000fd80000010100 */
[----:B------:R-:W-:Y:S05]  /*1a80*/  @!P0 BRA `(.L_x_24) ;  /* 0x0000000000888947 */ /* 0x000fea0003800000 */
[----:B------:R-:W-:Y:S02]  /*1a90*/  WARPGROUP.DEPBAR.LE gsb0, 0x0 ;  /* 0x00008000000079c5 */ /* 0x000fe40000010000 */
[----:B------:R-:W-:-:S01]  /*1aa0*/  FADD R79, R24, R79 ;  /* 0x0000004f184f7221 */ /* 0x000fc20000000000 */
[----:B------:R-:W-:Y:S01]  /*1ab0*/  FADD R78, R25, R78 ;  /* 0x0000004e194e7221 */ /* 0x000fe20000000000 */
        /* <DEDUP_REMOVED lines=30> */
[----:B------:R-:W-:-:S06]  /*1ca0*/  UMOV UR6, URZ ;  /* 0x0000003f00067c82 */ /* 0x000fcc0008000000 */
.L_x_24:
[----:B------:R-:W-:Y:S05]  /*1cb0*/  @!P1 BRA `(.L_x_25) ;  /* 0x0000000000049947 */ /* 0x000fea0003800000 */
[----:B------:R-:W-:Y:S01]  /*1cc0*/  BPT.TRAP 0x1 ;  /* 0x000000040000795c */ /* 0x000fe20000300000 */
.L_x_25:
[----:B------:R-:W-:Y:S01]  /*1cd0*/  ULEA UR8, UR17, UR10, 0x3 ;  /* 0x0000000a11087291 */ /* 0x000fe2000f8e183f */
[----:B------:R-:W-:-:S03]  /*1ce0*/  ISETP.GT.U32.AND P0, PT, R4, 0x1, PT ;  /* 0x000000010400780c */ /* 0x000fc60003f04070 */
[----:B------:R-:W-:-:S04]  /*1cf0*/  UIADD3 UR8, UR8, 0x10, URZ ;  /* 0x0000001008087890 */ /* 0x000fc8000fffe03f */
[----:B------:R-:W-:-:S09]  /*1d00*/  UPRMT UR8, URZ, 0x654, UR8 ;  /* 0x000006543f087896 */ /* 0x000fd20008000008 */
[----:B------:R-:W-:Y:S01]  /*1d10*/  SYNCS.ARRIVE.TRANS64.RED.A1T0 RZ, [UR8], RZ ;  /* 0x000000ffffff79a7 */ /* 0x000fe20008100408 */
[----:B------:R-:W-:Y:S05]  /*1d20*/  @P0 BRA `(.L_x_26) ;  /* 0x0000000000040947 */ /* 0x000fea0003800000 */
[----:B------:R-:W-:Y:S01]  /*1d30*/  BPT.TRAP 0x1 ;  /* 0x000000040000795c */ /* 0x000fe20000300000 */
.L_x_26:
[----:B------:R-:W-:Y:S01]  /*1d40*/  UIADD3 UR16, UR16, 0x1, URZ ;  /* 0x0000000110107890 */ /* 0x000fe2000fffe03f */
[C---:B------:R-:W-:Y:S01]  /*1d50*/  ISETP.GT.AND P0, PT, R6.reuse, 0x1, PT ;  /* 0x000000010600780c */ /* 0x040fe20003f04270 */
[----:B------:R-:W-:Y:S01]  /*1d60*/  UIADD3 UR17, UR17, 0x1, URZ ;  /* 0x0000000111117890 */ /* 0x000fe2000fffe03f */
[----:B------:R-:W-:Y:S01]  /*1d70*/  VIADD R6, R6, 0xffffffff ;  /* 0xffffffff06067836 */ /* 0x000fe20000000000 */
[----:B------:R-:W-:Y:S02]  /*1d80*/  UISETP.NE.AND UP0, UPT, UR16, 0x2, UPT ;  /* 0x000000021000788c */ /* 0x000fe4000bf05270 */
[----:B------:R-:W-:Y:S02]  /*1d90*/  UISETP.NE.AND UP1, UPT, UR17, 0x2, UPT ;  /* 0x000000021100788c */ /* 0x000fe4000bf25270 */
[----:B------:R-:W-:Y:S02]  /*1da0*/  USEL UR8, URZ, 0x1, UP0 ;  /* 0x000000013f087887 */ /* 0x000fe40008000000 */
[----:B------:R-:W-:-:S02]  /*1db0*/  USEL UR16, UR16, URZ, UP0 ;  /* 0x0000003f10107287 */ /* 0x000fc40008000000 */
[----:B------:R-:W-:Y:S02]  /*1dc0*/  USEL UR17, UR17, URZ, UP1 ;  /* 0x0000003f11117287 */ /* 0x000fe40008800000 */
[----:B------:R-:W-:Y:S01]  /*1dd0*/  LOP3.LUT R9, R9, UR8, RZ, 0x3c, !PT ;  /* 0x0000000809097c12 */ /* 0x000fe2000f8e3cff */
[----:B------:R-:W-:Y:S01]  /*1de0*/  UMOV UR8, 0x1 ;  /* 0x0000000100087882 */ /* 0x000fe20000000000 */
[----:B------:R-:W-:Y:S08]  /*1df0*/  @P0 BRA `(.L_x_27) ;  /* 0xfffffff8009c0947 */ /* 0x000ff0000383ffff */
.L_x_19:
[----:B------:R-:W-:Y:S01]  /*1e00*/  UISETP.NE.AND UP0, UPT, UR6, URZ, UPT ;  /* 0x0000003f0600728c */ /* 0x000fe2000bf05270 */
[----:B01----:R-:W0:Y:S03]  /*1e10*/  LDC R6, c[0x0][0x28c] ;  /* 0x0000a300ff067b82 */ /* 0x003e260000000800 */
[----:B------:R-:W-:-:S06]  /*1e20*/  USEL UR6, URZ, 0x1, !UP0 ;  /* 0x000000013f067887 */ /* 0x000fcc000c000000 */
[----:B------:R-:W-:Y:S02]  /*1e30*/  ISETP.NE.AND P0, PT, RZ, UR6, PT ;  /* 0x00000006ff007c0c */ /* 0x000fe4000bf05270 */
[----:B0-----:R-:W-:-:S11]  /*1e40*/  ISETP.GE.AND P1, PT, R6, 0x1, PT ;  /* 0x000000010600780c */ /* 0x001fd60003f26270 */
[----:B------:R-:W-:Y:S05]  /*1e50*/  @!P0 BRA `(.L_x_28) ;  /* 0x0000000000848947 */ /* 0x000fea0003800000 */
[----:B------:R-:W-:Y:S02]  /*1e60*/  WARPGROUP.DEPBAR.LE gsb0, 0x0 ;  /* 0x00008000000079c5 */ /* 0x000fe40000010000 */
[----:B------:R-:W-:Y:S01]  /*1e70*/  FADD R79, R24, R79 ;  /* 0x0000004f184f7221 */ /* 0x000fe20000000000 */
        /* <DEDUP_REMOVED lines=30> */
[----:B------:R-:W-:-:S07]  /*2060*/  FADD R14, R14, R55 ;  /* 0x000000370e0e7221 */ /* 0x000fce0000000000 */
.L_x_28:
[----:B------:R-:W-:Y:S02]  /*2070*/  WARPGROUP.DEPBAR.LE gsb0, 0x0 ;  /* 0x00008000000079c5 */ /* 0x000fe40000010000 */
[----:B------:R-:W-:Y:S05]  /*2080*/  @!P1 BRA `(.L_x_29) ;  /* 0x0000000000389947 */ /* 0x000fea0003800000 */
[----:B------:R-:W-:-:S13]  /*2090*/  ISETP.NE.AND P0, PT, R80, 0x3, PT ;  /* 0x000000035000780c */ /* 0x000fda0003f05270 */
[----:B------:R-:W-:Y:S05]  /*20a0*/  @!P0 BRA `(.L_x_30) ;  /* 0x0000000000048947 */ /* 0x000fea0003800000 */
[----:B------:R-:W-:Y:S01]  /*20b0*/  BPT.TRAP 0x1 ;  /* 0x000000040000795c */ /* 0x000fe20000300000 */
.L_x_30:
[----:B------:R-:W-:Y:S01]  /*20c0*/  UISETP.LT.AND UP0, UPT, UR9, 0x1, UPT ;  /* 0x000000010900788c */ /* 0x000fe2000bf01270 */
[----:B------:R-:W-:-:S03]  /*20d0*/  ISETP.GT.U32.AND P0, PT, R4, 0x1, PT ;  /* 0x000000010400780c */ /* 0x000fc60003f04070 */
[----:B------:R-:W-:-:S04]  /*20e0*/  USEL UR6, UR9, 0x1, UP0 ;  /* 0x0000000109067887 */ /* 0x000fc80008000000 */
[----:B------:R-:W-:-:S04]  /*20f0*/  UIADD3 UR6, UR5, UR9, -UR6 ;  /* 0x0000000905067290 */ /* 0x000fc8000fffe806 */
[----:B------:R-:W-:-:S04]  /*2100*/  USHF.L.U32 UR6, UR6, 0x3, URZ ;  /* 0x0000000306067899 */ /* 0x000fc8000800063f */
[----:B------:R-:W-:-:S04]  /*2110*/  ULOP3.LUT UR6, UR6, 0x8, URZ, 0xc0, !UPT ;  /* 0x0000000806067892 */ /* 0x000fc8000f8ec03f */
[----:B------:R-:W-:-:S04]  /*2120*/  UIADD3 UR6, UR10, 0x10, UR6 ;  /* 0x000000100a067890 */ /* 0x000fc8000fffe006 */
[----:B------:R-:W-:-:S09]  /*2130*/  UPRMT UR6, URZ, 0x654, UR6 ;  /* 0x000006543f067896 */ /* 0x000fd20008000006 */
[----:B------:R-:W-:Y:S01]  /*2140*/  SYNCS.ARRIVE.TRANS64.RED.A1T0 RZ, [UR6], RZ ;  /* 0x000000ffffff79a7 */ /* 0x000fe20008100406 */
[----:B------:R-:W-:Y:S05]  /*2150*/  @P0 BRA `(.L_x_29) ;  /* 0x0000000000040947 */ /* 0x000fea0003800000 */
[----:B------:R-:W-:Y:S01]  /*2160*/  BPT.TRAP 0x1 ;  /* 0x000000040000795c */ /* 0x000fe20000300000 */
.L_x_29:
[----:B------:R-:W0:Y:S01]  /*2170*/  LDC R16, c[0x0][0x288] ;  /* 0x0000a200ff107b82 */ /* 0x000e220000000800 */
[--C-:B------:R-:W-:Y:S01]  /*2180*/  SHF.R.U32.HI R6, RZ, 0x2, R2.reuse ;  /* 0x00000002ff067819 */ /* 0x100fe20000011602 */
[----:B------:R-:W-:Y:S01]  /*2190*/  IMAD.SHL.U32 R13, R13, 0x40, RZ ;  /* 0x000000400d0d7824 */ /* 0x000fe200078e00ff */
[----:B------:R-:W-:Y:S01]  /*21a0*/  LOP3.LUT R8, R2, 0x60, RZ, 0xc0, !PT ;  /* 0x0000006002087812 */ /* 0x000fe200078ec0ff */
[----:B------:R-:W-:Y:S01]  /*21b0*/  ULDC UR6, c[0x0][0x284] ;  /* 0x0000a10000067ab9 */ /* 0x000fe20000000800 */
[----:B------:R-:W-:Y:S01]  /*21c0*/  SHF.R.U32.HI R9, RZ, 0x7, R2 ;  /* 0x00000007ff097819 */ /* 0x000fe20000011602 */
[----:B------:R-:W-:Y:S01]  /*21d0*/  IMAD.WIDE R28, R12, 0x80, RZ ;  /* 0x000000800c1c7825 */ /* 0x000fe200078e02ff */
[----:B------:R-:W-:Y:S02]  /*21e0*/  LOP3.LUT R7, R6, 0x7, RZ, 0xc0, !PT ;  /* 0x0000000706077812 */ /* 0x000fe400078ec0ff */
[----:B------:R-:W-:Y:S02]  /*21f0*/  SHF.R.U32.HI R8, RZ, 0x1, R8 ;  /* 0x00000001ff087819 */ /* 0x000fe40000011608 */
[----:B------:R-:W-:-:S02]  /*2200*/  LOP3.LUT R6, R9, 0x1, RZ, 0xc0, !PT ;  /* 0x0000000109067812 */ /* 0x000fc400078ec0ff */
[----:B------:R-:W-:Y:S02]  /*2210*/  IADD3 R17, RZ, -R8, -R7 ;  /* 0x80000008ff117210 */ /* 0x000fe40007ffe807 */
[----:B------:R-:W-:Y:S01]  /*2220*/  LOP3.LUT R9, R2, 0x3, RZ, 0xc0, !PT ;  /* 0x0000000302097812 */ /* 0x000fe200078ec0ff */
[C---:B------:R-:W-:Y:S02]  /*2230*/  IMAD.SHL.U32 R24, R6.reuse, 0x40, RZ ;  /* 0x0000004006187824 */ /* 0x040fe400078e00ff */
[----:B------:R-:W-:Y:S02]  /*2240*/  IMAD R17, R6, -0x40, R17 ;  /* 0xffffffc006117824 */ /* 0x000fe400078e0211 */
[----:B------:R-:W-:Y:S01]  /*2250*/  IMAD.SHL.U32 R6, R12, 0x80, RZ ;  /* 0x000000800c067824 */ /* 0x000fe200078e00ff */
[----:B------:R-:W-:Y:S01]  /*2260*/  LOP3.LUT R7, R24, 0x40, R7, 0xe2, !PT ;  /* 0x0000004018077812 */ /* 0x000fe200078ee207 */
[----:B------:R-:W-:Y:S01]  /*2270*/  IMAD.SHL.U32 R12, R2, 0x2, RZ ;  /* 0x00000002020c7824 */ /* 0x000fe200078e00ff */
[----:B0-----:R-:W-:Y:S01]  /*2280*/  ISETP.GE.AND P0, PT, R13, R16, PT ;  /* 0x000000100d00720c */ /* 0x001fe20003f06270 */
[----:B------:R-:W-:Y:S01]  /*2290*/  IMAD R26, R9, -0x2, R16 ;  /* 0xfffffffe091a7824 */ /* 0x000fe200078e0210 */
[C---:B------:R-:W-:Y:S01]  /*22a0*/  IADD3 R25, -R6.reuse, UR6, R17 ;  /* 0x0000000606197c10 */ /* 0x040fe2000fffe111 */
[----:B------:R-:W-:Y:S01]  /*22b0*/  IMAD.MOV.U32 R24, RZ, RZ, -0x1 ;  /* 0xffffffffff187424 */ /* 0x000fe200078e00ff */
[----:B------:R-:W-:Y:S01]  /*22c0*/  ISETP.GE.OR P0, PT, R6, UR6, P0 ;  /* 0x0000000606007c0c */ /* 0x000fe20008706670 */
[----:B------:R-:W-:Y:S01]  /*22d0*/  IMAD.IADD R26, R26, 0x1, -R13 ;  /* 0x000000011a1a7824 */ /* 0x000fe200078e0a0d */
[----:B------:R-:W-:-:S02]  /*22e0*/  LOP3.LUT R33, R28, R7, R8, 0xfe, !PT ;  /* 0x000000071c217212 */ /* 0x000fc400078efe08 */
[----:B------:R-:W-:-:S09]  /*22f0*/  LOP3.LUT R12, R13, 0x6, R12, 0xf8, !PT ;  /* 0x000000060d0c7812 */ /* 0x000fd200078ef80c */
[----:B------:R-:W-:Y:S05]  /*2300*/  @P0 BRA `(.L_x_31) ;  /* 0x0000002400b00947 */ /* 0x000fea0003800000 */
[----:B------:R-:W0:Y:S01]  /*2310*/  LDC.64 R30, c[0x0][0x5c8] ;  /* 0x00017200ff1e7b82 */ /* 0x000e220000000a00 */
[----:B------:R-:W-:Y:S01]  /*2320*/  SHF.R.S32.HI R16, RZ, 0x1f, R69 ;  /* 0x0000001fff107819 */ /* 0x000fe20000011445 */
[----:B------:R-:W-:Y:S01]  /*2330*/  ULDC.64 UR6, c[0x0][0x5d0] ;  /* 0x0001740000067ab9 */ /* 0x000fe20000000a00 */
[----:B------:R-:W-:Y:S01]  /*2340*/  SHF.R.S32.HI R13, RZ, 0x1f, R12 ;  /* 0x0000001fff0d7819 */ /* 0x000fe2000001140c */
[----:B------:R-:W-:Y:S02]  /*2350*/  BSSY B0, `(.L_x_31) ;  /* 0x0000267000007945 */ /* 0x000fe40003800000 */
[----:B------:R-:W-:-:S04]  /*2360*/  IMAD R6, R16, UR6, RZ ;  /* 0x0000000610067c24 */ /* 0x000fc8000f8e02ff */
[C---:B------:R-:W-:Y:S02]  /*2370*/  IMAD R9, R69.reuse, UR7, R6 ;  /* 0x0000000745097c24 */ /* 0x040fe4000f8e0206 */
[----:B------:R-:W-:Y:S01]  /*2380*/  IMAD.WIDE.U32 R6, R69, UR6, R12 ;  /* 0x0000000645067c25 */ /* 0x000fe2000f8e000c */
[----:B------:R-:W-:-:S03]  /*2390*/  ULDC.64 UR6, c[0x0][0x5c0] ;  /* 0x0001700000067ab9 */ /* 0x000fc60000000a00 */
[----:B------:R-:W-:Y:S02]  /*23a0*/  IMAD.IADD R7, R7, 0x1, R9 ;  /* 0x0000000107077824 */ /* 0x000fe400078e0209 */
[----:B0-----:R-:W-:-:S04]  /*23b0*/  IMAD R8, R29, R30, RZ ;  /* 0x0000001e1d087224 */ /* 0x001fc800078e02ff */
[C---:B------:R-:W-:Y:S02]  /*23c0*/  IMAD R17, R33.reuse, R31, R8 ;  /* 0x0000001f21117224 */ /* 0x040fe400078e0208 */
[----:B------:R-:W-:-:S04]  /*23d0*/  IMAD.WIDE.U32 R8, R33, R30, R6 ;  /* 0x0000001e21087225 */ /* 0x000fc800078e0006 */
[----:B------:R-:W-:Y:S01]  /*23e0*/  IMAD.IADD R9, R9, 0x1, R17 ;  /* 0x0000000109097824 */ /* 0x000fe200078e0211 */
[----:B------:R-:W-:Y:S02]  /*23f0*/  LEA R6, P0, R30, R8, 0x3 ;  /* 0x000000081e067211 */ /* 0x000fe400078018ff */
[----:B------:R-:W-:Y:S02]  /*2400*/  IADD3 R8, P1, R8, UR6, RZ ;  /* 0x0000000608087c10 */ /* 0x000fe4000ff3e0ff */
[----:B------:R-:W-:Y:S02]  /*2410*/  LEA.HI.X R7, R30, R9, R31, 0x3, P0 ;  /* 0x000000091e077211 */ /* 0x000fe400000f1c1f */
[----:B----45:R-:W-:Y:S02]  /*2420*/  FSETP.NEU.AND P0, PT, R10, RZ, PT ;  /* 0x000000ff0a00720b */ /* 0x030fe40003f0d000 */
[----:B------:R-:W-:Y:S02]  /*2430*/  IADD3 R6, P2, R6, UR6, RZ ;  /* 0x0000000606067c10 */ /* 0x000fe4000ff5e0ff */
[----:B------:R-:W-:-:S02]  /*2440*/  IADD3.X R9, R9, UR7, RZ, P1, !PT ;  /* 0x0000000709097c10 */ /* 0x000fc40008ffe4ff */
[----:B------:R-:W-:-:S07]  /*2450*/  IADD3.X R7, R7, UR7, RZ, P2, !PT ;  /* 0x0000000707077c10 */ /* 0x000fce00097fe4ff */
[----:B------:R-:W-:Y:S05]  /*2460*/  @!P0 BRA `(.L_x_32) ;  /* 0x0000001c00148947 */ /* 0x000fea0003800000 */
[----:B------:R-:W-:Y:S01]  /*2470*/  ULDC.64 UR6, c[0x0][0x5b8] ;  /* 0x00016e0000067ab9 */ /* 0x000fe20000000a00 */
[----:B------:R-:W-:Y:S01]  /*2480*/  ISETP.GE.AND P0, PT, R26, 0x1, PT ;  /* 0x000000011a00780c */ /* 0x000fe20003f06270 */
[----:B------:R-:W-:Y:S01]  /*2490*/  IMAD R30, R16, UR6, RZ ;  /* 0x00000006101e7c24 */ /* 0x000fe2000f8e02ff */
[----:B------:R-:W-:Y:S01]  /*24a0*/  ULDC.64 UR10, c[0x0][0x5a8] ;  /* 0x00016a00000a7ab9 */ /* 0x000fe20000000a00 */
[----:B------:R-:W-:Y:S01]  /*24b0*/  IMAD.WIDE.U32 R16, R69, UR6, R12 ;  /* 0x0000000645107c25 */ /* 0x000fe2000f8e000c */
[----:B------:R-:W-:Y:S01]  /*24c0*/  ISETP.LT.OR P3, PT, R25, 0x1, !P0 ;  /* 0x000000011900780c */ /* 0x000fe20004761670 */
[----:B------:R-:W-:Y:S02]  /*24d0*/  BSSY B1, `(.L_x_33) ;  /* 0x000000c000017945 */ /* 0x000fe40003800000 */
[----:B------:R-:W-:Y:S01]  /*24e0*/  IMAD R69, R69, UR7, R30 ;  /* 0x0000000745457c24 */ /* 0x000fe2000f8e021e */
[----:B------:R-:W-:Y:S02]  /*24f0*/  ULDC.64 UR6, c[0x0][0x5b0] ;  /* 0x00016c0000067ab9 */ /* 0x000fe40000000a00 */
[----:B------:R-:W-:-:S02]  /*2500*/  IMAD R27, R29, UR6, RZ ;  /* 0x000000061d1b7c24 */ /* 0x000fc4000f8e02ff */
[----:B------:R-:W-:Y:S02]  /*2510*/  IMAD.IADD R17, R17, 0x1, R69 ;  /* 0x0000000111117824 */ /* 0x000fe400078e0245 */
[C---:B------:R-:W-:Y:S02]  /*2520*/  IMAD R27, R33.reuse, UR7, R27 ;  /* 0x00000007211b7c24 */ /* 0x040fe4000f8e021b */
[----:B------:R-:W-:-:S03]  /*2530*/  IMAD.WIDE.U32 R12, R33, UR6, R16 ;  /* 0x00000006210c7c25 */ /* 0x000fc6000f8e0010 */
[----:B------:R-:W-:-:S04]  /*2540*/  IADD3 R12, P1, R12, UR10, RZ ;  /* 0x0000000a0c0c7c10 */ /* 0x000fc8000ff3e0ff */
[--C-:B------:R-:W-:Y:S02]  /*2550*/  IADD3.X R13, R13, UR11, R27.reuse, P1, !PT ;  /* 0x0000000b0d0d7c10 */ /* 0x100fe40008ffe41b */
[----:B------:R-:W-:Y:S01]  /*2560*/  PRMT R27, RZ, 0x7610, R27 ;  /* 0x00007610ff1b7816 */ /* 0x000fe2000000001b */
[----:B------:R-:W-:Y:S06]  /*2570*/  @P3 BRA `(.L_x_34) ;  /* 0x0000000000043947 */ /* 0x000fec0003800000 */
[----:B------:R0:W5:Y:S02]  /*2580*/  LDG.E.U8 R27, desc[UR18][R12.64] ;  /* 0x000000120c1b7981 */ /* 0x000164000c1e1100 */
.L_x_34:
[----:B------:R-:W-:Y:S05]  /*2590*/  BSYNC B1 ;  /* 0x0000000000017941 */ /* 0x000fea0003800000 */
.L_x_33:
[----:B-----5:R-:W-:Y:S01]  /*25a0*/  LOP3.LUT R27, R27, 0xff, RZ, 0xc0, !PT ;  /* 0x000000ff1b1b7812 */ /* 0x020fe200078ec0ff */
[----:B------:R-:W-:Y:S01]  /*25b0*/  BSSY B1, `(.L_x_35) ;  /* 0x000000c000017945 */ /* 0x000fe20003800000 */
[----:B------:R-:W-:Y:S02]  /*25c0*/  ISETP.GE.AND P1, PT, R26, 0x2, PT ;  /* 0x000000021a00780c */ /* 0x000fe40003f26270 */
[----:B------:R-:W-:Y:S02]  /*25d0*/  F2FP.F16.E4M3.UNPACK_B R27, R27 ;  /* 0x0000001bff1b723e */ /* 0x000fe400020006ff */
[----:B------:R-:W-:-:S03]  /*25e0*/  ISETP.LT.OR P2, PT, R25, 0x1, !P1 ;  /* 0x000000011900780c */ /* 0x000fc60004f41670 */
[----:B------:R-:W-:-:S05]  /*25f0*/  HADD2.F32 R27, -RZ, R27.H0_H0 ;  /* 0x2000001bff1b7230 */ /* 0x000fca0000004100 */
[----:B------:R-:W-:Y:S01]  /*2600*/  FMUL R30, R27, R10 ;  /* 0x0000000a1b1e7220 */ /* 0x000fe20000400000 */
[----:B------:R-:W-:-:S03]  /*2610*/  PRMT R27, RZ, 0x7610, R27 ;  /* 0x00007610ff1b7816 */ /* 0x000fc6000000001b */
[----:B--2---:R-:W-:-:S05]  /*2620*/  FFMA R30, R79, R3, R30 ;  /* 0x000000034f1e7223 */ /* 0x004fca000000001e */
[----:B------:R-:W-:-:S05]  /*2630*/  F2FP.SATFINITE.E4M3.F32.PACK_AB_MERGE_C R31, RZ, R30, RZ ;  /* 0x0000001eff1f723e */ /* 0x000fca00048070ff */
[----:B------:R1:W-:Y:S01]  /*2640*/  @!P3 STG.E.U8 desc[UR18][R8.64], R31 ;  /* 0x0000001f0800b986 */ /* 0x0003e2000c101112 */
[----:B------:R-:W-:Y:S05]  /*2650*/  @P2 BRA `(.L_x_36) ;  /* 0x0000000000042947 */ /* 0x000fea0003800000 */
[----:B------:R2:W5:Y:S02]  /*2660*/  LDG.E.U8 R27, desc[UR18][R12.64+0x1] ;  /* 0x000001120c1b7981 */ /* 0x000564000c1e1100 */
.L_x_36:
[----:B------:R-:W-:Y:S05]  /*2670*/  BSYNC B1 ;  /* 0x0000000000017941 */ /* 0x000fea0003800000 */
.L_x_35:
[----:B-----5:R-:W-:Y:S01]  /*2680*/  LOP3.LUT R27, R27, 0xff, RZ, 0xc0, !PT ;  /* 0x000000ff1b1b7812 */ /* 0x020fe200078ec0ff */
[----:B------:R-:W-:Y:S01]  /*2690*/  BSSY B1, `(.L_x_37) ;  /* 0x0000012000017945 */ /* 0x000fe20003800000 */
[----:B-1----:R-:W-:Y:S02]  /*26a0*/  IADD3 R31, P3, R33, 0x8, RZ ;  /* 0x00000008211f7810 */ /* 0x002fe40007f7e0ff */
[----:B------:R-:W-:Y:S02]  /*26b0*/  F2FP.F16.E4M3.UNPACK_B R27, R27 ;  /* 0x0000001bff1b723e */ /* 0x000fe400020006ff */
[----:B------:R-:W-:Y:S01]  /*26c0*/  ISETP.LT.OR P0, PT, R25, 0x9, !P0 ;  /* 0x000000091900780c */ /* 0x000fe20004701670 */
[----:B------:R-:W-:Y:S02]  /*26d0*/  IMAD.X R28, RZ, RZ, R29, P3 ;  /* 0x000000ffff1c7224 */ /* 0x000fe400018e061d */
[----:B------:R-:W-:Y:S02]  /*26e0*/  HADD2.F32 R27, -RZ, R27.H0_H0 ;  /* 0x2000001bff1b7230 */ /* 0x000fe40000004100 */
[----:B------:R-:W-:-:S02]  /*26f0*/  IMAD R28, R28, UR6, RZ ;  /* 0x000000061c1c7c24 */ /* 0x000fc4000f8e02ff */
[----:B------:R-:W-:-:S04]  /*2700*/  IMAD.WIDE.U32 R16, R31, UR6, R16 ;  /* 0x000000061f107c25 */ /* 0x000fc8000f8e0010 */
[----:B------:R-:W-:Y:S01]  /*2710*/  FMUL R27, R27, R10 ;  /* 0x0000000a1b1b7220 */ /* 0x000fe20000400000 */
[----:B------:R-:W-:-:S03]  /*2720*/  IMAD R31, R31, UR7, R28 ;  /* 0x000000071f1f7c24 */ /* 0x000fc6000f8e021c */
[----:B------:R-:W-:Y:S01]  /*2730*/  FFMA R27, R78, R3, R27 ;  /* 0x000000034e1b7223 */ /* 0x000fe2000000001b */
[----:B------:R-:W-:-:S04]  /*2740*/  IADD3 R16, P3, R16, UR10, RZ ;  /* 0x0000000a10107c10 */ /* 0x000fc8000ff7e0ff */
[----:B------:R-:W-:Y:S02]  /*2750*/  F2FP.SATFINITE.E4M3.F32.PACK_AB_MERGE_C R29, RZ, R27, RZ ;  /* 0x0000001bff1d723e */ /* 0x000fe400048070ff */
[----:B------:R-:W-:Y:S02]  /*2760*/  IADD3.X R17, R17, UR11, R31, P3, !PT ;  /* 0x0000000b11117c10 */ /* 0x000fe40009ffe41f */
[----:B------:R-:W-:Y:S01]  /*2770*/  PRMT R27, RZ, 0x7610, R27 ;  /* 0x00007610ff1b7816 */ /* 0x000fe2000000001b */
[----:B------:R1:W-:Y:S01]  /*2780*/  @!P2 STG.E.U8 desc[UR18][R8.64+0x1], R29 ;  /* 0x0000011d0800a986 */ /* 0x0003e2000c101112 */
[----:B------:R-:W-:Y:S05]  /*2790*/  @P0 BRA `(.L_x_38) ;  /* 0x0000000000040947 */ /* 0x000fea0003800000 */
[----:B------:R3:W5:Y:S02]  /*27a0*/  LDG.E.U8 R27, desc[UR18][R16.64] ;  /* 0x00000012101b7981 */ /* 0x000764000c1e1100 */
.L_x_38:
[----:B------:R-:W-:Y:S05]  /*27b0*/  BSYNC B1 ;  /* 0x0000000000017941 */ /* 0x000fea0003800000 */
.L_x_37:
[----:B-----5:R-:W-:Y:S01]  /*27c0*/  LOP3.LUT R27, R27, 0xff, RZ, 0xc0, !PT ;  /* 0x000000ff1b1b7812 */ /* 0x020fe200078ec0ff */
[----:B------:R-:W-:Y:S01]  /*27d0*/  BSSY B1, `(.L_x_39) ;  /* 0x000000b000017945 */ /* 0x000fe20003800000 */
[----:B------:R-:W-:Y:S02]  /*27e0*/  ISETP.LT.OR P1, PT, R25, 0x9, !P1 ;  /* 0x000000091900780c */ /* 0x000fe40004f21670 */
[----:B------:R-:W-:-:S05]  /*27f0*/  F2FP.F16.E4M3.UNPACK_B R27, R27 ;  /* 0x0000001bff1b723e */ /* 0x000fca00020006ff */
[----:B------:R-:W-:-:S05]  /*2800*/  HADD2.F32 R27, -RZ, R27.H0_H0 ;  /* 0x2000001bff1b7230 */ /* 0x000fca0000004100 */
[----:B------:R-:W-:Y:S01]  /*2810*/  FMUL R28, R27, R10 ;  /* 0x0000000a1b1c7220 */ /* 0x000fe20000400000 */
[----:B------:R-:W-:-:S03]  /*2820*/  PRMT R27, RZ, 0x7610, R27 ;  /* 0x00007610ff1b7816 */ /* 0x000fc6000000001b */
[----:B------:R-:W-:-:S05]  /*2830*/  FFMA R28, R77, R3, R28 ;  /* 0x000000034d1c7223 */ /* 0x000fca000000001c */
[----:B-1----:R-:W-:-:S05]  /*2840*/  F2FP.SATFINITE.E4M3.F32.PACK_AB_MERGE_C R29, RZ, R28, RZ ;  /* 0x0000001cff1d723e */ /* 0x002fca00048070ff */
[----:B------:R1:W-:Y:S01]  /*2850*/  @!P0 STG.E.U8 desc[UR18][R6.64], R29 ;  /* 0x0000001d06008986 */ /* 0x0003e2000c101112 */
[----:B------:R-:W-:Y:S05]  /*2860*/  @P1 BRA `(.L_x_40) ;  /* 0x0000000000041947 */ /* 0x000fea0003800000 */
[----:B------:R4:W5:Y:S02]  /*2870*/  LDG.E.U8 R27, desc[UR18][R16.64+0x1] ;  /* 0x00000112101b7981 */ /* 0x000964000c1e1100 */
.L_x_40:
[----:B------:R-:W-:Y:S05]  /*2880*/  BSYNC B1 ;  /* 0x0000000000017941 */ /* 0x000fea0003800000 */
.L_x_39:
[----:B-----5:R-:W-:Y:S01]  /*2890*/  LOP3.LUT R27, R27, 0xff, RZ, 0xc0, !PT ;  /* 0x000000ff1b1b7812 */ /* 0x020fe200078ec0ff */
[----:B------:R-:W-:Y:S01]  /*28a0*/  BSSY B1, `(.L_x_41) ;  /* 0x000000c000017945 */ /* 0x000fe20003800000 */
[----:B------:R-:W-:Y:S02]  /*28b0*/  ISETP.GE.AND P0, PT, R26, 0x9, PT ;  /* 0x000000091a00780c */ /* 0x000fe40003f06270 */
[----:B------:R-:W-:Y:S02]  /*28c0*/  F2FP.F16.E4M3.UNPACK_B R27, R27 ;  /* 0x0000001bff1b723e */ /* 0x000fe400020006ff */
[----:B------:R-:W-:-:S03]  /*28d0*/  ISETP.LT.OR P2, PT, R25, 0x1, !P0 ;  /* 0x000000011900780c */ /* 0x000fc60004741670 */
[----:B------:R-:W-:-:S05]  /*28e0*/  HADD2.F32 R27, -RZ, R27.H0_H0 ;  /* 0x2000001bff1b7230 */ /* 0x000fca0000004100 */
[----:B------:R-:W-:-:S04]  /*28f0*/  FMUL R27, R27, R10 ;  /* 0x0000000a1b1b7220 */ /* 0x000fc80000400000 */
[----:B------:R-:W-:-:S05]  /*2900*/  FFMA R27, R76, R3, R27 ;  /* 0x000000034c1b7223 */ /* 0x000fca000000001b */
[----:B-1----:R-:W-:Y:S02]  /*2910*/  F2FP.SATFINITE.E4M3.F32.PACK_AB_MERGE_C R29, RZ, R27, RZ ;  /* 0x0000001bff1d723e */ /* 0x002fe400048070ff */
[----:B------:R-:W-:-:S03]  /*2920*/  PRMT R27, RZ, 0x7610, R27 ;  /* 0x00007610ff1b7816 */ /* 0x000fc6000000001b */
[----:B------:R1:W-:Y:S01]  /*2930*/  @!P1 STG.E.U8 desc[UR18][R6.64+0x1], R29 ;  /* 0x0000011d06009986 */ /* 0x0003e2000c101112 */
[----:B------:R-:W-:Y:S05]  /*2940*/  @P2 BRA `(.L_x_42) ;  /* 0x0000000000042947 */ /* 0x000fea0003800000 */
[----:B------:R0:W5:Y:S02]  /*2950*/  LDG.E.U8 R27, desc[UR18][R12.64+0x8] ;  /* 0x000008120c1b7981 */ /* 0x000164000c1e1100 */
.L_x_42:
[----:B------:R-:W-:Y:S05]  /*2960*/  BSYNC B1 ;  /* 0x0000000000017941 */ /* 0x000fea0003800000 */
.L_x_41:
        /* <DEDUP_REMOVED lines=13> */
.L_x_44:
[----:B------:R-:W-:Y:S05]  /*2a40*/  BSYNC B1 ;  /* 0x0000000000017941 */ /* 0x000fea0003800000 */
.L_x_43:
[----:B-----5:R-:W-:Y:S01]  /*2a50*/  LOP3.LUT R27, R27, 0xff, RZ, 0xc0, !PT ;  /* 0x000000ff1b1b7812 */ /* 0x020fe200078ec0ff */
[----:B------:R-:W-:Y:S01]  /*2a60*/  BSSY B1, `(.L_x_45) ;  /* 0x000000b000017945 */ /* 0x000fe20003800000 */
[----:B------:R-:W-:Y:S02]  /*2a70*/  ISETP.LT.OR P0, PT, R25, 0x9, !P0 ;  /* 0x000000091900780c */ /* 0x000fe40004701670 */
[----:B------:R-:W-:-:S05]  /*2a80*/  F2FP.F16.E4M3.UNPACK_B R27, R27 ;  /* 0x0000001bff1b723e */ /* 0x000fca00020006ff */
        /* <DEDUP_REMOVED lines=8> */
.L_x_46:
[----:B------:R-:W-:Y:S05]  /*2b10*/  BSYNC B1 ;  /* 0x0000000000017941 */ /* 0x000fea0003800000 */
.L_x_45:
        /* <DEDUP_REMOVED lines=12> */
.L_x_48:
[----:B------:R-:W-:Y:S05]  /*2be0*/  BSYNC B1 ;  /* 0x0000000000017941 */ /* 0x000fea0003800000 */
.L_x_47:
        /* <DEDUP_REMOVED lines=13> */
.L_x_50:
[----:B------:R-:W-:Y:S05]  /*2cc0*/  BSYNC B1 ;  /* 0x0000000000017941 */ /* 0x000fea0003800000 */
.L_x_49:
        /* <DEDUP_REMOVED lines=13> */
.L_x_52:
[----:B------:R-:W-:Y:S05]  /*2da0*/  BSYNC B1 ;  /* 0x0000000000017941 */ /* 0x000fea0003800000 */
.L_x_51:
        /* <DEDUP_REMOVED lines=12> */
.L_x_54:
[----:B------:R-:W-:Y:S05]  /*2e70*/  BSYNC B1 ;  /* 0x0000000000017941 */ /* 0x000fea0003800000 */
.L_x_53:
        /* <DEDUP_REMOVED lines=12> */
.L_x_56:
[----:B------:R-:W-:Y:S05]  /*2f40*/  BSYNC B1 ;  /* 0x0000000000017941 */ /* 0x000fea0003800000 */
.L_x_55:
        /* <DEDUP_REMOVED lines=13> */
.L_x_58:
[----:B------:R-:W-:Y:S05]  /*3020*/  BSYNC B1 ;  /* 0x0000000000017941 */ /* 0x000fea0003800000 */
.L_x_57:
        /* <DEDUP_REMOVED lines=13> */
.L_x_60:
[----:B------:R-:W-:Y:S05]  /*3100*/  BSYNC B1 ;  /* 0x0000000000017941 */ /* 0x000fea0003800000 */
.L_x_59:
        /* <DEDUP_REMOVED lines=12> */
.L_x_62:
[----:B------:R-:W-:Y:S05]  /*31d0*/  BSYNC B1 ;  /* 0x0000000000017941 */ /* 0x000fea0003800000 */
.L_x_61:
        /* <DEDUP_REMOVED lines=12> */
.L_x_64:
[----:B------:R-:W-:Y:S05]  /*32a0*/  BSYNC B1 ;  /* 0x0000000000017941 */ /* 0x000fea0003800000 */
.L_x_63:
        /* <DEDUP_REMOVED lines=13> */
.L_x_66:
[----:B------:R-:W-:Y:S05]  /*3380*/  BSYNC B1 ;  /* 0x0000000000017941 */ /* 0x000fea0003800000 */
.L_x_65:
        /* <DEDUP_REMOVED lines=13> */
.L_x_68:
[----:B------:R-:W-:Y:S05]  /*3460*/  BSYNC B1 ;  /* 0x0000000000017941 */ /* 0x000fea0003800000 */
.L_x_67:
        /* <DEDUP_REMOVED lines=12> */
.L_x_70:
[----:B------:R-:W-:Y:S05]  /*3530*/  BSYNC B1 ;  /* 0x0000000000017941 */ /* 0x000fea0003800000 */
.L_x_69:
        /* <DEDUP_REMOVED lines=12> */
.L_x_72:
[----:B------:R-:W-:Y:S05]  /*3600*/  BSYNC B1 ;  /* 0x0000000000017941 */ /* 0x000fea0003800000 */
.L_x_71:
        /* <DEDUP_REMOVED lines=13> */
.L_x_74:
[----:B------:R-:W-:Y:S05]  /*36e0*/  BSYNC B1 ;  /* 0x0000000000017941 */ /* 0x000fea0003800000 */
.L_x_73:
        /* <DEDUP_REMOVED lines=13> */
.L_x_76:
[----:B------:R-:W-:Y:S05]  /*37c0*/  BSYNC B1 ;  /* 0x0000000000017941 */ /* 0x000fea0003800000 */
.L_x_75:
        /* <DEDUP_REMOVED lines=12> */
.L_x_78:
[----:B------:R-:W-:Y:S05]  /*3890*/  BSYNC B1 ;  /* 0x0000000000017941 */ /* 0x000fea0003800000 */
.L_x_77:
[----:B-----5:R-:W-:Y:S01]  /*38a0*/  LOP3.LUT R27, R27, 0xff, RZ, 0xc0, !PT ;  /* 0x000000ff1b1b7812 */ /* 0x020fe200078ec0ff */
[----:B------:R-:W-:Y:S01]  /*38b0*/  BSSY B1, `(.L_x_79) ;  /* 0x000000b000017945 */ /* 0x000fe20003800000 */
[----:B------:R-:W-:Y:S02]  /*38c0*/  ISETP.LT.OR P1, PT, R25, 0x9, !P1 ;  /* 0x000000091900780c */ /* 0x000fe40004f21670 */
[----:B------:R-:W-:-:S05]  /*38d0*/  F2FP.F16.E4M3.UNPACK_B R27, R27 ;  /* 0x0000001bff1b723e */ /* 0x000fca00020006ff */
[----:B------:R-:W-:-:S05]  /*38e0*/  HADD2.F32 R27, -RZ, R27.H0_H0 ;  /* 0x2000001bff1b7230 */ /* 0x000fca0000004100 */
[----:B------:R-:W-:-:S04]  /*38f0*/  FMUL R28, R27, R10 ;  /* 0x0000000a1b1c7220 */ /* 0x000fc80000400000 */
[----:B------:R-:W-:Y:S01]  /*3900*/  FFMA R28, R23, R3, R28 ;  /* 0x00000003171c7223 */ /* 0x000fe2000000001c */
[----:B------:R-:W-:-:S04]  /*3910*/  PRMT R23, RZ, 0x7610, R23 ;  /* 0x00007610ff177816 */ /* 0x000fc80000000017 */
[----:B------:R-:W-:-:S05]  /*3920*/  F2FP.SATFINITE.E4M3.F32.PACK_AB_MERGE_C R27, RZ, R28, RZ ;  /* 0x0000001cff1b723e */ /* 0x000fca00048070ff */
[----:B------:R0:W-:Y:S01]  /*3930*/  @!P0 STG.E.U8 desc[UR18][R6.64+0x28], R27 ;  /* 0x0000281b06008986 */ /* 0x0001e2000c101112 */
[----:B------:R-:W-:Y:S05]  /*3940*/  @P1 BRA `(.L_x_80) ;  /* 0x0000000000041947 */ /* 0x000fea0003800000 */
[----:B------:R0:W5:Y:S02]  /*3950*/  LDG.E.U8 R23, desc[UR18][R16.64+0x29] ;  /* 0x0000291210177981 */ /* 0x000164000c1e1100 */
.L_x_80:
[----:B------:R-:W-:Y:S05]  /*3960*/  BSYNC B1 ;  /* 0x0000000000017941 */ /* 0x000fea0003800000 */
.L_x_79:
        /* <DEDUP_REMOVED lines=8> */
[----:B0-----:R-:W-:Y:S02]  /*39f0*/  F2FP.SATFINITE.E4M3.F32.PACK_AB_MERGE_C R27, RZ, R23, RZ ;  /* 0x00000017ff1b723e */ /* 0x001fe400048070ff */
[----:B------:R-:W-:-:S03]  /*3a00*/  PRMT R23, RZ, 0x7610, R23 ;  /* 0x00007610ff177816 */ /* 0x000fc60000000017 */
[----:B------:R0:W-:Y:S01]  /*3a10*/  @!P1 STG.E.U8 desc[UR18][R6.64+0x29], R27 ;  /* 0x0000291b06009986 */ /* 0x0001e2000c101112 */
[----:B------:R-:W-:Y:S05]  /*3a20*/  @P2 BRA `(.L_x_82) ;  /* 0x0000000000042947 */ /* 0x000fea0003800000 */
[----:B------:R0:W5:Y:S02]  /*3a30*/  LDG.E.U8 R23, desc[UR18][R12.64+0x30] ;  /* 0x000030120c177981 */ /* 0x000164000c1e1100 */
.L_x_82:
[----:B------:R-:W-:Y:S05]  /*3a40*/  BSYNC B1 ;  /* 0x0000000000017941 */ /* 0x000fea0003800000 */
.L_x_81:
[----:B-----5:R-:W-:Y:S01]  /*3a50*/  LOP3.LUT R23, R23, 0xff, RZ, 0xc0, !PT ;  /* 0x000000ff17177812 */ /* 0x020fe200078ec0ff */
[----:B------:R-:W-:Y:S01]  /*3a60*/  BSSY B1, `(.L_x_83) ;  /* 0x000000c000017945 */ /* 0x000fe20003800000 */
[----:B------:R-:W-:Y:S02]  /*3a70*/  ISETP.GE.AND P1, PT, R26, 0x32, PT ;  /* 0x000000321a00780c */ /* 0x000fe40003f26270 */
[----:B------:R-:W-:Y:S02]  /*3a80*/  F2FP.F16.E4M3.UNPACK_B R23, R23 ;  /* 0x00000017ff17723e */ /* 0x000fe400020006ff */
[----:B------:R-:W-:-:S03]  /*3a90*/  ISETP.LT.OR P3, PT, R25, 0x1, !P1 ;  /* 0x000000011900780c */ /* 0x000fc60004f61670 */
        /* <DEDUP_REMOVED lines=8> */
.L_x_84:
[----:B------:R-:W-:Y:S05]  /*3b20*/  BSYNC B1 ;  /* 0x0000000000017941 */ /* 0x000fea0003800000 */
.L_x_83:
[----:B-----5:R-:W-:Y:S01]  /*3b30*/  LOP3.LUT R21, R21, 0xff, RZ, 0xc0, !PT ;  /* 0x000000ff15157812 */ /* 0x020fe200078ec0ff */
[----:B------:R-:W-:Y:S01]  /*3b40*/  BSSY B1, `(.L_x_85) ;  /* 0x000000b000017945 */ /* 0x000fe20003800000 */
[----:B------:R-:W-:Y:S02]  /*3b50*/  ISETP.LT.OR P0, PT, R25, 0x9, !P0 ;  /* 0x000000091900780c */ /* 0x000fe40004701670 */
[----:B------:R-:W-:-:S05]  /*3b60*/  F2FP.F16.E4M3.UNPACK_B R21, R21 ;  /* 0x00000015ff15723e */ /* 0x000fca00020006ff */
        /* <DEDUP_REMOVED lines=8> */
.L_x_86:
[----:B------:R-:W-:Y:S05]  /*3bf0*/  BSYNC B1 ;  /* 0x0000000000017941 */ /* 0x000fea0003800000 */
.L_x_85:
        /* <DEDUP_REMOVED lines=12> */
.L_x_88:
[----:B------:R-:W-:Y:S05]  /*3cc0*/  BSYNC B1 ;  /* 0x0000000000017941 */ /* 0x000fea0003800000 */
.L_x_87:
        /* <DEDUP_REMOVED lines=13> */
.L_x_90:
[----:B------:R-:W-:Y:S05]  /*3da0*/  BSYNC B1 ;  /* 0x0000000000017941 */ /* 0x000fea0003800000 */
.L_x_89:
        /* <DEDUP_REMOVED lines=13> */
.L_x_92:
[----:B------:R-:W-:Y:S05]  /*3e80*/  BSYNC B1 ;  /* 0x0000000000017941 */ /* 0x000fea0003800000 */
.L_x_91:
[----:B-----5:R-:W-:Y:S01]  /*3e90*/  LOP3.LUT R15, R15, 0xff, RZ, 0xc0, !PT ;  /* 0x000000ff0f0f7812 */ /* 0x020fe200078ec0ff */
[----:B------:R-:W-:Y:S01]  /*3ea0*/  BSSY B1, `(.L_x_93) ;  /* 0x000000b000017945 */ /* 0x000fe20003800000 */
[----:B------:R-:W-:Y:S02]  /*3eb0*/  ISETP.LT.OR P0, PT, R25, 0x9, !P0 ;  /* 0x000000091900780c */ /* 0x000fe40004701670 */
[----:B------:R-:W-:Y:S02]  /*3ec0*/  F2FP.F16.E4M3.UNPACK_B R15, R15 ;  /* 0x0000000fff0f723e */ /* 0x000fe400020006ff */
[----:B0-2---:R-:W-:-:S03]  /*3ed0*/  PRMT R12, RZ, 0x7610, R12 ;  /* 0x00007610ff0c7816 */ /* 0x005fc6000000000c */
[----:B------:R-:W-:-:S05]  /*3ee0*/  HADD2.F32 R15, -RZ, R15.H0_H0 ;  /* 0x2000000fff0f7230 */ /* 0x000fca0000004100 */
[----:B------:R-:W-:-:S04]  /*3ef0*/  FMUL R15, R15, R10 ;  /* 0x0000000a0f0f7220 */ /* 0x000fc80000400000 */
[----:B------:R-:W-:-:S05]  /*3f00*/  FFMA R15, R18, R3, R15 ;  /* 0x00000003120f7223 */ /* 0x000fca000000000f */
[----:B------:R-:W-:-:S05]  /*3f10*/  F2FP.SATFINITE.E4M3.F32.PACK_AB_MERGE_C R15, RZ, R15, RZ ;  /* 0x0000000fff0f723e */ /* 0x000fca00048070ff */
[----:B------:R0:W-:Y:S01]  /*3f20*/  @!P3 STG.E.U8 desc[UR18][R8.64+0x39], R15 ;  /* 0x0000390f0800b986 */ /* 0x0001e2000c101112 */
[----:B------:R-:W-:Y:S05]  /*3f30*/  @P0 BRA `(.L_x_94) ;  /* 0x0000000000040947 */ /* 0x000fea0003800000 */
[----:B------:R2:W5:Y:S02]  /*3f40*/  LDG.E.U8 R12, desc[UR18][R16.64+0x38] ;  /* 0x00003812100c7981 */ /* 0x000564000c1e1100 */
.L_x_94:
[----:B------:R-:W-:Y:S05]  /*3f50*/  BSYNC B1 ;  /* 0x0000000000017941 */ /* 0x000fea0003800000 */
.L_x_93:
[----:B-----5:R-:W-:Y:S01]  /*3f60*/  LOP3.LUT R12, R12, 0xff, RZ, 0xc0, !PT ;  /* 0x000000ff0c0c7812 */ /* 0x020fe200078ec0ff */
[----:B------:R-:W-:Y:S01]  /*3f70*/  BSSY B1, `(.L_x_95) ;  /* 0x000000b000017945 */ /* 0x000fe20003800000 */
[----:B------:R-:W-:Y:S02]  /*3f80*/  ISETP.LT.OR P1, PT, R25, 0x9, !P1 ;  /* 0x000000091900780c */ /* 0x000fe40004f21670 */
[----:B------:R-:W-:-:S05]  /*3f90*/  F2FP.F16.E4M3.UNPACK_B R12, R12 ;  /* 0x0000000cff0c723e */ /* 0x000fca00020006ff */
[----:B01----:R-:W-:-:S05]  /*3fa0*/  HADD2.F32 R9, -RZ, R12.H0_H0 ;  /* 0x2000000cff097230 */ /* 0x003fca0000004100 */
[----:B------:R-:W-:-:S04]  /*3fb0*/  FMUL R8, R9, R10 ;  /* 0x0000000a09087220 */ /* 0x000fc80000400000 */
[----:B------:R-:W-:-:S05]  /*3fc0*/  FFMA R8, R11, R3, R8 ;  /* 0x000000030b087223 */ /* 0x000fca0000000008 */
[----:B------:R-:W-:Y:S02]  /*3fd0*/  F2FP.SATFINITE.E4M3.F32.PACK_AB_MERGE_C R9, RZ, R8, RZ ;  /* 0x00000008ff09723e */ /* 0x000fe400048070ff */
[----:B------:R-:W-:-:S03]  /*3fe0*/  PRMT R8, RZ, 0x7610, R8 ;  /* 0x00007610ff087816 */ /* 0x000fc60000000008 */
[----:B------:R0:W-:Y:S01]  /*3ff0*/  @!P0 STG.E.U8 desc[UR18][R6.64+0x38], R9 ;  /* 0x0000380906008986 */ /* 0x0001e2000c101112 */
[----:B------:R-:W-:Y:S05]  /*4000*/  @P1 BRA `(.L_x_96) ;  /* 0x0000000000041947 */ /* 0x000fea0003800000 */
[----:B------:R1:W5:Y:S02]  /*4010*/  LDG.E.U8 R8, desc[UR18][R16.64+0x39] ;  /* 0x0000391210087981 */ /* 0x000364000c1e1100 */
.L_x_96:
[----:B------:R-:W-:Y:S05]  /*4020*/  BSYNC B1 ;  /* 0x0000000000017941 */ /* 0x000fea0003800000 */
.L_x_95:
[----:B------:R-:W-:Y:S05]  /*4030*/  @P1 BRA `(.L_x_97) ;  /* 0x0000000800601947 */ /* 0x000fea0003800000 */
[----:B-----5:R-:W-:-:S04]  /*4040*/  LOP3.LUT R8, R8, 0xff, RZ, 0xc0, !PT ;  /* 0x000000ff08087812 */ /* 0x020fc800078ec0ff */
[----:B------:R-:W-:-:S05]  /*4050*/  F2FP.F16.E4M3.UNPACK_B R8, R8 ;  /* 0x00000008ff08723e */ /* 0x000fca00020006ff */
[----:B0-----:R-:W-:-:S05]  /*4060*/  HADD2.F32 R9, -RZ, R8.H0_H0 ;  /* 0x20000008ff097230 */ /* 0x001fca0000004100 */
[----:B------:R-:W-:-:S04]  /*4070*/  FMUL R9, R9, R10 ;  /* 0x0000000a09097220 */ /* 0x000fc80000400000 */
[----:B------:R-:W-:-:S05]  /*4080*/  FFMA R9, R14, R3, R9 ;  /* 0x000000030e097223 */ /* 0x000fca0000000009 */
[----:B------:R-:W-:-:S05]  /*4090*/  F2FP.SATFINITE.E4M3.F32.PACK_AB_MERGE_C R9, RZ, R9, RZ ;  /* 0x00000009ff09723e */ /* 0x000fca00048070ff */
[----:B------:R0:W-:Y:S01]  /*40a0*/  STG.E.U8 desc[UR18][R6.64+0x39], R9 ;  /* 0x0000390906007986 */ /* 0x0001e2000c101112 */
[----:B------:R-:W-:Y:S05]  /*40b0*/  BRA `(.L_x_97) ;  /* 0x0000000800407947 */ /* 0x000fea0003800000 */
.L_x_32:
[C---:B------:R-:W-:Y:S01]  /*40c0*/  ISETP.GE.AND P3, PT, R26.reuse, 0x1, PT ;  /* 0x000000011a00780c */ /* 0x040fe20003f66270 */
[-C--:B--2---:R-:W-:Y:S01]  /*40d0*/  FMUL R79, R79, R3.reuse ;  /* 0x000000034f4f7220 */ /* 0x084fe20000400000 */
[----:B------:R-:W-:Y:S01]  /*40e0*/  ISETP.GE.AND P0, PT, R26, 0x2, PT ;  /* 0x000000021a00780c */ /* 0x000fe20003f06270 */
[-C--:B------:R-:W-:Y:S01]  /*40f0*/  FMUL R78, R78, R3.reuse ;  /* 0x000000034e4e7220 */ /* 0x080fe20000400000 */
[----:B------:R-:W-:Y:S01]  /*4100*/  ISETP.LT.OR P1, PT, R25, 0x1, !P3 ;  /* 0x000000011900780c */ /* 0x000fe20005f21670 */
[-C--:B------:R-:W-:Y:S01]  /*4110*/  FMUL R77, R77, R3.reuse ;  /* 0x000000034d4d7220 */ /* 0x080fe20000400000 */
[C---:B------:R-:W-:Y:S01]  /*4120*/  ISETP.LT.OR P2, PT, R25.reuse, 0x1, !P0 ;  /* 0x000000011900780c */ /* 0x040fe20004741670 */
[-C--:B------:R-:W-:Y:S01]  /*4130*/  FMUL R76, R76, R3.reuse ;  /* 0x000000034c4c7220 */ /* 0x080fe20000400000 */
[----:B------:R-:W-:Y:S01]  /*4140*/  ISETP.LT.OR P3, PT, R25, 0x9, !P3 ;  /* 0x000000091900780c */ /* 0x000fe20005f61670 */
[----:B------:R-:W-:Y:S01]  /*4150*/  FMUL R75, R75, R3 ;  /* 0x000000034b4b7220 */ /* 0x000fe20000400000 */
[----:B------:R-:W-:Y:S01]  /*4160*/  F2FP.SATFINITE.E4M3.F32.PACK_AB_MERGE_C R79, RZ, R79, RZ ;  /* 0x0000004fff4f723e */ /* 0x000fe200048070ff */
[-C--:B------:R-:W-:Y:S01]  /*4170*/  FMUL R74, R74, R3.reuse ;  /* 0x000000034a4a7220 */ /* 0x080fe20000400000 */
[----:B------:R-:W-:Y:S01]  /*4180*/  F2FP.SATFINITE.E4M3.F32.PACK_AB_MERGE_C R13, RZ, R78, RZ ;  /* 0x0000004eff0d723e */ /* 0x000fe200048070ff */
[----:B------:R-:W-:Y:S01]  /*4190*/  FMUL R73, R73, R3 ;  /* 0x0000000349497220 */ /* 0x000fe20000400000 */
[----:B------:R-:W-:Y:S01]  /*41a0*/  F2FP.SATFINITE.E4M3.F32.PACK_AB_MERGE_C R77, RZ, R77, RZ ;  /* 0x0000004dff4d723e */ /* 0x000fe200048070ff */
[-C--:B------:R-:W-:Y:S01]  /*41b0*/  FMUL R72, R72, R3.reuse ;  /* 0x0000000348487220 */ /* 0x080fe20000400000 */
[----:B------:R-:W-:Y:S01]  /*41c0*/  ISETP.LT.OR P0, PT, R25, 0x9, !P0 ;  /* 0x000000091900780c */ /* 0x000fe20004701670 */
[----:B------:R-:W-:Y:S01]  /*41d0*/  @!P1 STG.E.U8 desc[UR18][R8.64], R79 ;  /* 0x0000004f08009986 */ /* 0x000fe2000c101112 */
[C---:B------:R-:W-:Y:S01]  /*41e0*/  ISETP.GE.AND P1, PT, R26.reuse, 0x9, PT ;  /* 0x000000091a00780c */ /* 0x040fe20003f26270 */
[----:B------:R-:W-:Y:S01]  /*41f0*/  FMUL R71, R71, R3 ;  /* 0x0000000347477220 */ /* 0x000fe20000400000 */
[----:B------:R-:W-:Y:S01]  /*4200*/  F2FP.SATFINITE.E4M3.F32.PACK_AB_MERGE_C R75, RZ, R75, RZ ;  /* 0x0000004bff4b723e */ /* 0x000fe200048070ff */
[----:B------:R0:W-:Y:S01]  /*4210*/  @!P2 STG.E.U8 desc[UR18][R8.64+0x1], R13 ;  /* 0x0000010d0800a986 */ /* 0x0001e2000c101112 */
[----:B------:R-:W-:Y:S01]  /*4220*/  ISETP.GE.AND P2, PT, R26, 0xa, PT ;  /* 0x0000000a1a00780c */ /* 0x000fe20003f46270 */
[-C--:B------:R-:W-:Y:S01]  /*4230*/  FMUL R70, R70, R3.reuse ;  /* 0x0000000346467220 */ /* 0x080fe20000400000 */
[----:B------:R-:W-:Y:S01]  /*4240*/  F2FP.SATFINITE.E4M3.F32.PACK_AB_MERGE_C R17, RZ, R74, RZ ;  /* 0x0000004aff11723e */ /* 0x000fe200048070ff */
[----:B------:R-:W-:Y:S01]  /*4250*/  @!P3 STG.E.U8 desc[UR18][R6.64], R77 ;  /* 0x0000004d0600b986 */ /* 0x000fe2000c101112 */
[C---:B------:R-:W-:Y:S01]  /*4260*/  ISETP.LT.OR P3, PT, R25.reuse, 0x1, !P1 ;  /* 0x000000011900780c */ /* 0x040fe20004f61670 */
[-C--:B------:R-:W-:Y:S01]  /*4270*/  FMUL R68, R68, R3.reuse ;  /* 0x0000000344447220 */ /* 0x080fe20000400000 */
[----:B------:R-:W-:Y:S01]  /*4280*/  ISETP.LT.OR P5, PT, R25, 0x1, !P2 ;  /* 0x000000011900780c */ /* 0x000fe200057a1670 */
[-C--:B------:R-:W-:Y:S01]  /*4290*/  FMUL R67, R67, R3.reuse ;  /* 0x0000000343437220 */ /* 0x080fe20000400000 */
[----:B------:R-:W-:Y:S01]  /*42a0*/  ISETP.LT.OR P1, PT, R25, 0x9, !P1 ;  /* 0x000000091900780c */ /* 0x000fe20004f21670 */
[----:B------:R-:W-:Y:S01]  /*42b0*/  FMUL R65, R65, R3 ;  /* 0x0000000341417220 */ /* 0x000fe20000400000 */
[----:B------:R-:W-:Y:S01]  /*42c0*/  F2FP.SATFINITE.E4M3.F32.PACK_AB_MERGE_C R73, RZ, R73, RZ ;  /* 0x00000049ff49723e */ /* 0x000fe200048070ff */
[-C--:B------:R-:W-:Y:S01]  /*42d0*/  FMUL R66, R66, R3.reuse ;  /* 0x0000000342427220 */ /* 0x080fe20000400000 */
[----:B0-----:R-:W-:Y:S01]  /*42e0*/  F2FP.SATFINITE.E4M3.F32.PACK_AB_MERGE_C R13, RZ, R76, RZ ;  /* 0x0000004cff0d723e */ /* 0x001fe200048070ff */
[-C--:B------:R-:W-:Y:S01]  /*42f0*/  FMUL R64, R64, R3.reuse ;  /* 0x0000000340407220 */ /* 0x080fe20000400000 */
[----:B------:R-:W-:Y:S01]  /*4300*/  ISETP.LT.OR P2, PT, R25, 0x9, !P2 ;  /* 0x000000091900780c */ /* 0x000fe20005741670 */
[-C--:B------:R-:W-:Y:S01]  /*4310*/  FMUL R63, R63, R3.reuse ;  /* 0x000000033f3f7220 */ /* 0x080fe20000400000 */
[----:B------:R-:W-:Y:S01]  /*4320*/  F2FP.SATFINITE.E4M3.F32.PACK_AB_MERGE_C R27, RZ, R72, RZ ;  /* 0x00000048ff1b723e */ /* 0x000fe200048070ff */
[----:B------:R0:W-:Y:S01]  /*4330*/  @!P0 STG.E.U8 desc[UR18][R6.64+0x1], R13 ;  /* 0x0000010d06008986 */ /* 0x0001e2000c101112 */
[C---:B------:R-:W-:Y:S01]  /*4340*/  ISETP.GE.AND P0, PT, R26.reuse, 0x11, PT ;  /* 0x000000111a00780c */ /* 0x040fe20003f06270 */
[----:B------:R-:W-:Y:S01]  /*4350*/  FMUL R61, R61, R3 ;  /* 0x000000033d3d7220 */ /* 0x000fe20000400000 */
[----:B------:R-:W-:Y:S01]  /*4360*/  F2FP.SATFINITE.E4M3.F32.PACK_AB_MERGE_C R71, RZ, R71, RZ ;  /* 0x00000047ff47723e */ /* 0x000fe200048070ff */
[----:B------:R-:W-:Y:S01]  /*4370*/  @!P3 STG.E.U8 desc[UR18][R8.64+0x8], R75 ;  /* 0x0000084b0800b986 */ /* 0x000fe2000c101112 */
[----:B------:R-:W-:Y:S01]  /*4380*/  ISETP.GE.AND P3, PT, R26, 0x12, PT ;  /* 0x000000121a00780c */ /* 0x000fe20003f66270 */
[----:B------:R-:W-:Y:S01]  /*4390*/  FMUL R62, R62, R3 ;  /* 0x000000033e3e7220 */ /* 0x000fe20000400000 */
[----:B------:R-:W-:Y:S01]  /*43a0*/  F2FP.SATFINITE.E4M3.F32.PACK_AB_MERGE_C R67, RZ, R67, RZ ;  /* 0x00000043ff43723e */ /* 0x000fe200048070ff */
[----:B------:R1:W-:Y:S01]  /*43b0*/  @!P5 STG.E.U8 desc[UR18][R8.64+0x9], R17 ;  /* 0x000009110800d986 */ /* 0x0003e2000c101112 */
[----:B------:R-:W-:Y:S01]  /*43c0*/  ISETP.LT.OR P5, PT, R25, 0x1, !P3 ;  /* 0x000000011900780c */ /* 0x000fe20005fa1670 */
[-C--:B------:R-:W-:Y:S01]  /*43d0*/  FMUL R59, R59, R3.reuse ;  /* 0x000000033b3b7220 */ /* 0x080fe20000400000 */
[C---:B------:R-:W-:Y:S01]  /*43e0*/  ISETP.LT.OR P3, PT, R25.reuse, 0x9, !P3 ;  /* 0x000000091900780c */ /* 0x040fe20005f61670 */
[----:B------:R-:W-:Y:S01]  /*43f0*/  @!P1 STG.E.U8 desc[UR18][R6.64+0x8], R73 ;  /* 0x0000084906009986 */ /* 0x000fe2000c101112 */
[----:B------:R-:W-:Y:S01]  /*4400*/  ISETP.LT.OR P1, PT, R25, 0x1, !P0 ;  /* 0x000000011900780c */ /* 0x000fe20004721670 */
[-C--:B------:R-:W-:Y:S01]  /*4410*/  FMUL R60, R60, R3.reuse ;  /* 0x000000033c3c7220 */ /* 0x080fe20000400000 */
[----:B0-----:R-:W-:Y:S01]  /*4420*/  F2FP.SATFINITE.E4M3.F32.PACK_AB_MERGE_C R13, RZ, R70, RZ ;  /* 0x00000046ff0d723e */ /* 0x001fe200048070ff */
[----:B------:R-:W-:Y:S01]  /*4430*/  @!P2 STG.E.U8 desc[UR18][R6.64+0x9], R27 ;  /* 0x0000091b0600a986 */ /* 0x000fe2000c101112 */
[----:B------:R-:W-:Y:S01]  /*4440*/  ISETP.GE.AND P2, PT, R26, 0x19, PT ;  /* 0x000000191a00780c */ /* 0x000fe20003f46270 */
[-C--:B------:R-:W-:Y:S01]  /*4450*/  FMUL R57, R57, R3.reuse ;  /* 0x0000000339397220 */ /* 0x080fe20000400000 */
[C---:B------:R-:W-:Y:S01]  /*4460*/  ISETP.LT.OR P0, PT, R25.reuse, 0x9, !P0 ;  /* 0x000000091900780c */ /* 0x040fe20004701670 */
[-C--:B------:R-:W-:Y:S01]  /*4470*/  FMUL R58, R58, R3.reuse ;  /* 0x000000033a3a7220 */ /* 0x080fe20000400000 */
[----:B------:R-:W-:Y:S01]  /*4480*/  ISETP.LT.OR P6, PT, R25, 0x1, !P2 ;  /* 0x000000011900780c */ /* 0x000fe200057c1670 */
[----:B------:R0:W-:Y:S01]  /*4490*/  @!P5 STG.E.U8 desc[UR18][R8.64+0x11], R13 ;  /* 0x0000110d0800d986 */ /* 0x0001e2000c101112 */
[----:B-1----:R-:W-:Y:S01]  /*44a0*/  F2FP.SATFINITE.E4M3.F32.PACK_AB_MERGE_C R17, RZ, R68, RZ ;  /* 0x00000044ff11723e */ /* 0x002fe200048070ff */
[----:B------:R-:W-:Y:S01]  /*44b0*/  FMUL R56, R56, R3 ;  /* 0x0000000338387220 */ /* 0x000fe20000400000 */
[----:B------:R-:W-:Y:S01]  /*44c0*/  F2FP.SATFINITE.E4M3.F32.PACK_AB_MERGE_C R65, RZ, R65, RZ ;  /* 0x00000041ff41723e */ /* 0x000fe200048070ff */
[----:B------:R-:W-:Y:S01]  /*44d0*/  @!P1 STG.E.U8 desc[UR18][R8.64+0x10], R71 ;  /* 0x0000104708009986 */ /* 0x000fe2000c101112 */
[----:B------:R-:W-:Y:S01]  /*44e0*/  ISETP.GE.AND P1, PT, R26, 0x1a, PT ;  /* 0x0000001a1a00780c */ /* 0x000fe20003f26270 */
[-C--:B------:R-:W-:Y:S01]  /*44f0*/  FMUL R23, R23, R3.reuse ;  /* 0x0000000317177220 */ /* 0x080fe20000400000 */
[C---:B------:R-:W-:Y:S01]  /*4500*/  ISETP.LT.OR P2, PT, R25.reuse, 0x9, !P2 ;  /* 0x000000091900780c */ /* 0x040fe20005741670 */
[----:B------:R1:W-:Y:S01]  /*4510*/  @!P3 STG.E.U8 desc[UR18][R6.64+0x11], R17 ;  /* 0x000011110600b986 */ /* 0x0003e2000c101112 */
[----:B------:R-:W-:Y:S01]  /*4520*/  ISETP.LT.OR P5, PT, R25, 0x1, !P1 ;  /* 0x000000011900780c */ /* 0x000fe20004fa1670 */
[-C--:B------:R-:W-:Y:S01]  /*4530*/  FMUL R21, R21, R3.reuse ;  /* 0x0000000315157220 */ /* 0x080fe20000400000 */
[----:B------:R-:W-:Y:S01]  /*4540*/  ISETP.LT.OR P3, PT, R25, 0x9, !P1 ;  /* 0x000000091900780c */ /* 0x000fe20004f61670 */
[----:B------:R-:W-:Y:S01]  /*4550*/  @!P0 STG.E.U8 desc[UR18][R6.64+0x10], R67 ;  /* 0x0000104306008986 */ /* 0x000fe2000c101112 */
[----:B0-----:R-:W-:Y:S01]  /*4560*/  F2FP.SATFINITE.E4M3.F32.PACK_AB_MERGE_C R13, RZ, R66, RZ ;  /* 0x00000042ff0d723e */ /* 0x001fe200048070ff */
[-C--:B------:R-:W-:Y:S01]  /*4570*/  FMUL R22, R22, R3.reuse ;  /* 0x0000000316167220 */ /* 0x080fe20000400000 */
[C---:B------:R-:W-:Y:S01]  /*4580*/  ISETP.GE.AND P0, PT, R26.reuse, 0x21, PT ;  /* 0x000000211a00780c */ /* 0x040fe20003f06270 */
[----:B------:R-:W-:Y:S01]  /*4590*/  @!P6 STG.E.U8 desc[UR18][R8.64+0x18], R65 ;  /* 0x000018410800e986 */ /* 0x000fe2000c101112 */
[----:B------:R-:W-:Y:S01]  /*45a0*/  ISETP.GE.AND P1, PT, R26, 0x22, PT ;  /* 0x000000221a00780c */ /* 0x000fe20003f26270 */
[-C--:B------:R-:W-:Y:S01]  /*45b0*/  FMUL R19, R19, R3.reuse ;  /* 0x0000000313137220 */ /* 0x080fe20000400000 */
[C---:B------:R-:W-:Y:S01]  /*45c0*/  ISETP.LT.OR P6, PT, R25.reuse, 0x1, !P0 ;  /* 0x000000011900780c */ /* 0x040fe200047c1670 */
[-C--:B------:R-:W-:Y:S01]  /*45d0*/  FMUL R20, R20, R3.reuse ;  /* 0x0000000314147220 */ /* 0x080fe20000400000 */
[----:B-1----:R-:W-:Y:S01]  /*45e0*/  F2FP.SATFINITE.E4M3.F32.PACK_AB_MERGE_C R17, RZ, R64, RZ ;  /* 0x00000040ff11723e */ /* 0x002fe200048070ff */
[----:B------:R0:W-:Y:S01]  /*45f0*/  @!P5 STG.E.U8 desc[UR18][R8.64+0x19], R13 ;  /* 0x0000190d0800d986 */ /* 0x0001e2000c101112 */
[----:B------:R-:W-:Y:S01]  /*4600*/  ISETP.LT.OR P5, PT, R25, 0x1, !P1 ;  /* 0x000000011900780c */ /* 0x000fe20004fa1670 */
[----:B------:R-:W-:Y:S01]  /*4610*/  FMUL R15, R15, R3 ;  /* 0x000000030f0f7220 */ /* 0x000fe20000400000 */
[----:B------:R-:W-:Y:S01]  /*4620*/  F2FP.SATFINITE.E4M3.F32.PACK_AB_MERGE_C R63, RZ, R63, RZ ;  /* 0x0000003fff3f723e */ /* 0x000fe200048070ff */
[----:B------:R1:W-:Y:S01]  /*4630*/  @!P3 STG.E.U8 desc[UR18][R6.64+0x19], R17 ;  /* 0x000019110600b986 */ /* 0x0003e2000c101112 */
[----:B------:R-:W-:Y:S01]  /*4640*/  F2FP.SATFINITE.E4M3.F32.PACK_AB_MERGE_C R61, RZ, R61, RZ ;  /* 0x0000003dff3d723e */ /* 0x000fe200048070ff */
[-C--:B------:R-:W-:Y:S01]  /*4650*/  FMUL R18, R18, R3.reuse ;  /* 0x0000000312127220 */ /* 0x080fe20000400000 */
[----:B------:R-:W-:Y:S01]  /*4660*/  F2FP.SATFINITE.E4M3.F32.PACK_AB_MERGE_C R27, RZ, R62, RZ ;  /* 0x0000003eff1b723e */ /* 0x000fe200048070ff */
[----:B------:R-:W-:Y:S01]  /*4670*/  @!P2 STG.E.U8 desc[UR18][R6.64+0x18], R63 ;  /* 0x0000183f0600a986 */ /* 0x000fe2000c101112 */
[----:B------:R-:W-:Y:S01]  /*4680*/  ISETP.LT.OR P3, PT, R25, 0x9, !P1 ;  /* 0x000000091900780c */ /* 0x000fe20004f61670 */
[-C--:B------:R-:W-:Y:S01]  /*4690*/  FMUL R11, R11, R3.reuse ;  /* 0x000000030b0b7220 */ /* 0x080fe20000400000 */
[----:B------:R-:W-:Y:S01]  /*46a0*/  ISETP.GE.AND P2, PT, R26, 0x29, PT ;  /* 0x000000291a00780c */ /* 0x000fe20003f46270 */
[----:B------:R-:W-:Y:S01]  /*46b0*/  @!P6 STG.E.U8 desc[UR18][R8.64+0x20], R61 ;  /* 0x0000203d0800e986 */ /* 0x000fe2000c101112 */
[C---:B------:R-:W-:Y:S01]  /*46c0*/  ISETP.LT.OR P0, PT, R25.reuse, 0x9, !P0 ;  /* 0x000000091900780c */ /* 0x040fe20004701670 */
[----:B------:R-:W-:Y:S01]  /*46d0*/  FMUL R14, R14, R3 ;  /* 0x000000030e0e7220 */ /* 0x000fe20000400000 */
[----:B------:R-:W-:Y:S01]  /*46e0*/  ISETP.GE.AND P1, PT, R26, 0x2a, PT ;  /* 0x0000002a1a00780c */ /* 0x000fe20003f26270 */
[----:B------:R-:W-:Y:S01]  /*46f0*/  @!P5 STG.E.U8 desc[UR18][R8.64+0x21], R27 ;  /* 0x0000211b0800d986 */ /* 0x000fe2000c101112 */
[----:B------:R-:W-:-:S02]  /*4700*/  ISETP.LT.OR P6, PT, R25, 0x1, !P2 ;  /* 0x000000011900780c */ /* 0x000fc400057c1670 */
[C---:B------:R-:W-:Y:S02]  /*4710*/  ISETP.LT.OR P5, PT, R25.reuse, 0x1, !P1 ;  /* 0x000000011900780c */ /* 0x040fe40004fa1670 */
[----:B------:R-:W-:Y:S02]  /*4720*/  F2FP.SATFINITE.E4M3.F32.PACK_AB_MERGE_C R59, RZ, R59, RZ ;  /* 0x0000003bff3b723e */ /* 0x000fe400048070ff */
[----:B0-----:R-:W-:Y:S02]  /*4730*/  F2FP.SATFINITE.E4M3.F32.PACK_AB_MERGE_C R13, RZ, R60, RZ ;  /* 0x0000003cff0d723e */ /* 0x001fe400048070ff */
[----:B------:R-:W-:Y:S01]  /*4740*/  F2FP.SATFINITE.E4M3.F32.PACK_AB_MERGE_C R57, RZ, R57, RZ ;  /* 0x00000039ff39723e */ /* 0x000fe200048070ff */
[----:B------:R-:W-:Y:S01]  /*4750*/  @!P0 STG.E.U8 desc[UR18][R6.64+0x20], R59 ;  /* 0x0000203b06008986 */ /* 0x000fe2000c101112 */
[----:B-1----:R-:W-:Y:S02]  /*4760*/  F2FP.SATFINITE.E4M3.F32.PACK_AB_MERGE_C R17, RZ, R58, RZ ;  /* 0x0000003aff11723e */ /* 0x002fe400048070ff */
[C---:B------:R-:W-:Y:S01]  /*4770*/  ISETP.LT.OR P1, PT, R25.reuse, 0x9, !P1 ;  /* 0x000000091900780c */ /* 0x040fe20004f21670 */
[----:B------:R0:W-:Y:S01]  /*4780*/  @!P3 STG.E.U8 desc[UR18][R6.64+0x21], R13 ;  /* 0x0000210d0600b986 */ /* 0x0001e2000c101112 */
[----:B------:R-:W-:-:S02]  /*4790*/  ISETP.LT.OR P2, PT, R25, 0x9, !P2 ;  /* 0x000000091900780c */ /* 0x000fc40005741670 */
[C---:B------:R-:W-:Y:S01]  /*47a0*/  ISETP.GE.AND P3, PT, R26.reuse, 0x31, PT ;  /* 0x000000311a00780c */ /* 0x040fe20003f66270 */
[----:B------:R-:W-:Y:S01]  /*47b0*/  @!P6 STG.E.U8 desc[UR18][R8.64+0x28], R57 ;  /* 0x000028390800e986 */ /* 0x000fe2000c101112 */
[----:B------:R-:W-:Y:S02]  /*47c0*/  ISETP.GE.AND P0, PT, R26, 0x32, PT ;  /* 0x000000321a00780c */ /* 0x000fe40003f06270 */
[----:B------:R-:W-:Y:S01]  /*47d0*/  F2FP.SATFINITE.E4M3.F32.PACK_AB_MERGE_C R23, RZ, R23, RZ ;  /* 0x00000017ff17723e */ /* 0x000fe200048070ff */
[----:B------:R1:W-:Y:S01]  /*47e0*/  @!P5 STG.E.U8 desc[UR18][R8.64+0x29], R17 ;  /* 0x000029110800d986 */ /* 0x0003e2000c101112 */
[C---:B------:R-:W-:Y:S02]  /*47f0*/  ISETP.LT.OR P5, PT, R25.reuse, 0x1, !P3 ;  /* 0x000000011900780c */ /* 0x040fe40005fa1670 */
[----:B------:R-:W-:Y:S02]  /*4800*/  ISETP.LT.OR P6, PT, R25, 0x1, !P0 ;  /* 0x000000011900780c */ /* 0x000fe400047c1670 */
[----:B0-----:R-:W-:Y:S01]  /*4810*/  F2FP.SATFINITE.E4M3.F32.PACK_AB_MERGE_C R13, RZ, R56, RZ ;  /* 0x00000038ff0d723e */ /* 0x001fe200048070ff */
[----:B------:R-:W-:Y:S01]  /*4820*/  @!P2 STG.E.U8 desc[UR18][R6.64+0x28], R23 ;  /* 0x000028170600a986 */ /* 0x000fe2000c101112 */
[----:B------:R-:W-:-:S02]  /*4830*/  F2FP.SATFINITE.E4M3.F32.PACK_AB_MERGE_C R21, RZ, R21, RZ ;  /* 0x00000015ff15723e */ /* 0x000fc400048070ff */
[C---:B------:R-:W-:Y:S01]  /*4840*/  ISETP.GE.AND P2, PT, R26.reuse, 0x3a, PT ;  /* 0x0000003a1a00780c */ /* 0x040fe20003f46270 */
[----:B------:R0:W-:Y:S01]  /*4850*/  @!P1 STG.E.U8 desc[UR18][R6.64+0x29], R13 ;  /* 0x0000290d06009986 */ /* 0x0001e2000c101112 */
[C---:B------:R-:W-:Y:S02]  /*4860*/  ISETP.LT.OR P1, PT, R25.reuse, 0x9, !P3 ;  /* 0x000000091900780c */ /* 0x040fe40005f21670 */
[----:B-1----:R-:W-:Y:S01]  /*4870*/  F2FP.SATFINITE.E4M3.F32.PACK_AB_MERGE_C R17, RZ, R22, RZ ;  /* 0x00000016ff11723e */ /* 0x002fe200048070ff */
[----:B------:R-:W-:Y:S01]  /*4880*/  @!P5 STG.E.U8 desc[UR18][R8.64+0x30], R21 ;  /* 0x000030150800d986 */ /* 0x000fe2000c101112 */
[----:B------:R-:W-:Y:S02]  /*4890*/  ISETP.GE.AND P3, PT, R26, 0x39, PT ;  /* 0x000000391a00780c */ /* 0x000fe40003f66270 */
[C---:B------:R-:W-:Y:S01]  /*48a0*/  ISETP.LT.OR P0, PT, R25.reuse, 0x9, !P0 ;  /* 0x000000091900780c */ /* 0x040fe20004701670 */
[----:B------:R1:W-:Y:S01]  /*48b0*/  @!P6 STG.E.U8 desc[UR18][R8.64+0x31], R17 ;  /* 0x000031110800e986 */ /* 0x0003e2000c101112 */
[----:B------:R-:W-:-:S02]  /*48c0*/  ISETP.LT.OR P5, PT, R25, 0x1, !P3 ;  /* 0x000000011900780c */ /* 0x000fc40005fa1670 */
[C---:B------:R-:W-:Y:S02]  /*48d0*/  ISETP.LT.OR P6, PT, R25.reuse, 0x1, !P2 ;  /* 0x000000011900780c */ /* 0x040fe400057c1670 */
[C---:B------:R-:W-:Y:S02]  /*48e0*/  ISETP.LT.OR P3, PT, R25.reuse, 0x9, !P3 ;  /* 0x000000091900780c */ /* 0x040fe40005f61670 */
[----:B------:R-:W-:Y:S02]  /*48f0*/  ISETP.LT.OR P2, PT, R25, 0x9, !P2 ;  /* 0x000000091900780c */ /* 0x000fe40005741670 */
[----:B------:R-:W-:Y:S02]  /*4900*/  F2FP.SATFINITE.E4M3.F32.PACK_AB_MERGE_C R19, RZ, R19, RZ ;  /* 0x00000013ff13723e */ /* 0x000fe400048070ff */
[----:B0-----:R-:W-:Y:S02]  /*4910*/  F2FP.SATFINITE.E4M3.F32.PACK_AB_MERGE_C R13, RZ, R20, RZ ;  /* 0x00000014ff0d723e */ /* 0x001fe400048070ff */
[----:B------:R-:W-:Y:S01]  /*4920*/  F2FP.SATFINITE.E4M3.F32.PACK_AB_MERGE_C R15, RZ, R15, RZ ;  /* 0x0000000fff0f723e */ /* 0x000fe200048070ff */
[----:B------:R0:W-:Y:S01]  /*4930*/  @!P1 STG.E.U8 desc[UR18][R6.64+0x30], R19 ;  /* 0x0000301306009986 */ /* 0x0001e2000c101112 */
[----:B-1----:R-:W-:-:S02]  /*4940*/  F2FP.SATFINITE.E4M3.F32.PACK_AB_MERGE_C R17, RZ, R18, RZ ;  /* 0x00000012ff11723e */ /* 0x002fc400048070ff */
[----:B------:R-:W-:Y:S01]  /*4950*/  F2FP.SATFINITE.E4M3.F32.PACK_AB_MERGE_C R11, RZ, R11, RZ ;  /* 0x0000000bff0b723e */ /* 0x000fe200048070ff */
[----:B------:R0:W-:Y:S01]  /*4960*/  @!P0 STG.E.U8 desc[UR18][R6.64+0x31], R13 ;  /* 0x0000310d06008986 */ /* 0x0001e2000c101112 */
[----:B------:R-:W-:-:S03]  /*4970*/  F2FP.SATFINITE.E4M3.F32.PACK_AB_MERGE_C R21, RZ, R14, RZ ;  /* 0x0000000eff15723e */ /* 0x000fc600048070ff */
[----:B------:R0:W-:Y:S04]  /*4980*/  @!P5 STG.E.U8 desc[UR18][R8.64+0x38], R15 ;  /* 0x0000380f0800d986 */ /* 0x0001e8000c101112 */
[----:B------:R0:W-:Y:S04]  /*4990*/  @!P6 STG.E.U8 desc[UR18][R8.64+0x39], R17 ;  /* 0x000039110800e986 */ /* 0x0001e8000c101112 */
[----:B------:R0:W-:Y:S04]  /*49a0*/  @!P3 STG.E.U8 desc[UR18][R6.64+0x38], R11 ;  /* 0x0000380b0600b986 */ /* 0x0001e8000c101112 */
[----:B------:R0:W-:Y:S02]  /*49b0*/  @!P2 STG.E.U8 desc[UR18][R6.64+0x39], R21 ;  /* 0x000039150600a986 */ /* 0x0001e4000c101112 */
.L_x_97:
[----:B------:R-:W-:Y:S05]  /*49c0*/  BSYNC B0 ;  /* 0x0000000000007941 */ /* 0x000fea0003800000 */
.L_x_31:
[----:B------:R-:W-:Y:S01]  /*49d0*/  ULDC UR6, c[0x0][0xc] ;  /* 0x0000030000067ab9 */ /* 0x000fe20000000800 */
[----:B------:R-:W-:Y:S01]  /*49e0*/  ULDC UR7, c[0x0][0x10] ;  /* 0x0000040000077ab9 */ /* 0x000fe20000000800 */
[----:B0-----:R-:W0:Y:S01]  /*49f0*/  LDC R9, c[0x0][0x14] ;  /* 0x00000500ff097b82 */ /* 0x001e220000000800 */
[----:B------:R-:W-:Y:S01]  /*4a00*/  UIMAD.WIDE.U32 UR6, UR6, UR7, URZ ;  /* 0x00000007060672a5 */ /* 0x000fe2000f8e003f */
[----:B------:R-:W-:Y:S02]  /*4a10*/  IMAD.MOV.U32 R6, RZ, RZ, R0 ;  /* 0x000000ffff067224 */ /* 0x000fe400078e0000 */
[----:B------:R-:W-:Y:S02]  /*4a20*/  IMAD.MOV.U32 R7, RZ, RZ, R5 ;  /* 0x000000ffff077224 */ /* 0x000fe400078e0005 */
[----:B------:R-:W-:Y:S02]  /*4a30*/  IMAD.MOV.U32 R13, RZ, RZ, -0x1 ;  /* 0xffffffffff0d7424 */ /* 0x000fe400078e00ff */
[----:B------:R-:W-:-:S02]  /*4a40*/  IMAD.MOV.U32 R69, RZ, RZ, -0x1 ;  /* 0xffffffffff457424 */ /* 0x000fc400078e00ff */
[----:B0-----:R-:W-:-:S04]  /*4a50*/  IMAD.WIDE.U32 R6, R9, UR6, R6 ;  /* 0x0000000609067c25 */ /* 0x001fc8000f8e0006 */
[----:B------:R-:W-:Y:S01]  /*4a60*/  IMAD R5, R9, UR7, RZ ;  /* 0x0000000709057c24 */ /* 0x000fe2000f8e02ff */
[----:B------:R-:W-:Y:S01]  /*4a70*/  ULDC.64 UR6, c[0x0][0x650] ;  /* 0x0001940000067ab9 */ /* 0x000fe20000000a00 */
[----:B------:R-:W-:Y:S01]  /*4a80*/  IMAD.MOV.U32 R0, RZ, RZ, R6 ;  /* 0x000000ffff007224 */ /* 0x000fe200078e0006 */
[----:B------:R-:W-:Y:S01]  /*4a90*/  ISETP.GE.U32.AND P0, PT, R6, UR6, PT ;  /* 0x0000000606007c0c */ /* 0x000fe2000bf06070 */
[----:B------:R-:W-:Y:S01]  /*4aa0*/  IMAD.IADD R5, R7, 0x1, R5 ;  /* 0x0000000107057824 */ /* 0x000fe200078e0205 */
[----:B------:R-:W-:-:S04]  /*4ab0*/  PRMT R7, RZ, 0x7610, R7 ;  /* 0x00007610ff077816 */ /* 0x000fc80000000007 */
[----:B------:R-:W-:-:S13]  /*4ac0*/  ISETP.GE.U32.AND.EX P0, PT, R5, UR7, PT, P0 ;  /* 0x0000000705007c0c */ /* 0x000fda000bf06100 */
[----:B------:R-:W-:Y:S05]  /*4ad0*/  @P0 BRA `(.L_x_98) ;  /* 0x0000000400640947 */ /* 0x000fea0003800000 */
[----:B------:R-:W0:Y:S01]  /*4ae0*/  S2R R20, SR_CTAID.X ;  /* 0x0000000000147919 */ /* 0x000e220000002500 */
[----:B------:R-:W0:Y:S01]  /*4af0*/  LDC.64 R14, c[0x0][0x628] ;  /* 0x00018a00ff0e7b82 */ /* 0x000e220000000a00 */
[----:B------:R-:W-:Y:S01]  /*4b00*/  ULDC UR6, c[0x0][0x150] ;  /* 0x0000540000067ab9 */ /* 0x000fe20000000800 */
[----:B------:R-:W-:Y:S01]  /*4b10*/  IMAD.MOV.U32 R12, RZ, RZ, R0 ;  /* 0x000000ffff0c7224 */ /* 0x000fe200078e0000 */
[----:B------:R-:W0:Y:S01]  /*4b20*/  S2R R22, SR_CTAID.Y ;  /* 0x0000000000167919 */ /* 0x000e220000002600 */
[----:B------:R-:W-:-:S04]  /*4b30*/  IMAD.MOV.U32 R13, RZ, RZ, R5 ;  /* 0x000000ffff0d7224 */ /* 0x000fc800078e0005 */
[----:B------:R-:W0:Y:S08]  /*4b40*/  LDC R23, c[0x0][0x144] ;  /* 0x00005100ff177b82 */ /* 0x000e300000000800 */
[----:B-1234-:R-:W1:Y:S08]  /*4b50*/  LDC R16, c[0x0][0x630] ;  /* 0x00018c00ff107b82 */ /* 0x01ee700000000800 */
[----:B------:R-:W2:Y:S01]  /*4b60*/  LDC.64 R18, c[0x0][0x620] ;  /* 0x00018800ff127b82 */ /* 0x000ea20000000a00 */
[----:B0-----:R-:W-:-:S04]  /*4b70*/  ISETP.NE.U32.AND P0, PT, R14, RZ, PT ;  /* 0x000000ff0e00720c */ /* 0x001fc80003f05070 */
[----:B------:R-:W-:Y:S02]  /*4b80*/  ISETP.NE.AND.EX P0, PT, R15, RZ, PT, P0 ;  /* 0x000000ff0f00720c */ /* 0x000fe40003f05300 */
[----:B------:R-:W-:-:S05]  /*4b90*/  I2FP.F32.U32 R6, R20 ;  /* 0x0000001400067245 */ /* 0x000fca0000201000 */
[----:B------:R-:W-:-:S04]  /*4ba0*/  FMUL R6, R6, UR6 ;  /* 0x0000000606067c20 */ /* 0x000fc80008400000 */
[----:B------:R0:W3:Y:S02]  /*4bb0*/  F2I.U32.TRUNC.NTZ R21, R6 ;  /* 0x0000000600157305 */ /* 0x0000e4000020f000 */
[----:B-1----:R-:W-:Y:S05]  /*4bc0*/  @!P0 BRA `(.L_x_99) ;  /* 0x0000000000288947 */ /* 0x002fea0003800000 */
[----:B------:R-:W1:Y:S02]  /*4bd0*/  LDC R7, c[0x0][0x634] ;  /* 0x00018d00ff077b82 */ /* 0x000e640000000800 */
[----:B-1----:R-:W-:-:S05]  /*4be0*/  IADD3 R11, P0, R0, R7, RZ ;  /* 0x00000007000b7210 */ /* 0x002fca0007f1e0ff */
[----:B------:R-:W-:-:S04]  /*4bf0*/  IMAD.X R17, RZ, RZ, R5, P0 ;  /* 0x000000ffff117224 */ /* 0x000fc800000e0605 */
[----:B0-----:R-:W-:-:S04]  /*4c00*/  IMAD.WIDE.U32 R6, R17, R14, RZ ;  /* 0x0000000e11067225 */ /* 0x001fc800078e00ff */
[----:B-----5:R-:W-:-:S04]  /*4c10*/  IMAD.WIDE.U32 R8, P0, R11, R15, R6 ;  /* 0x0000000f0b087225 */ /* 0x020fc80007800006 */
[----:B------:R-:W-:-:S04]  /*4c20*/  IMAD.WIDE.U32 R6, R11, R14, RZ ;  /* 0x0000000e0b067225 */ /* 0x000fc800078e00ff */
[----:B------:R-:W-:Y:S01]  /*4c30*/  IMAD.X R13, RZ, RZ, RZ, P0 ;  /* 0x000000ffff0d7224 */ /* 0x000fe200000e06ff */
[----:B------:R-:W-:Y:S01]  /*4c40*/  IADD3 RZ, P0, R7, R8, RZ ;  /* 0x0000000807ff7210 */ /* 0x000fe20007f1e0ff */
[----:B------:R-:W-:-:S04]  /*4c50*/  IMAD.MOV.U32 R12, RZ, RZ, R9 ;  /* 0x000000ffff0c7224 */ /* 0x000fc800078e0009 */
[----:B------:R-:W-:-:S08]  /*4c60*/  IMAD.WIDE.U32.X R12, R17, R15, R12, P0 ;  /* 0x0000000f110c7225 */ /* 0x000fd000000e040c */
.L_x_99:
[-CC-:B------:R-:W-:Y:S01]  /*4c70*/  SHF.R.U64 R69, R12, R16.reuse, R13.reuse ;  /* 0x000000100c457219 */ /* 0x180fe2000000120d */
[----:B------:R-:W1:Y:S01]  /*4c80*/  LDC.64 R28, c[0x0][0x640] ;  /* 0x00019000ff1c7b82 */ /* 0x000e620000000a00 */
[----:B0-----:R-:W-:Y:S01]  /*4c90*/  SHF.R.U32.HI R6, RZ, R16, R13 ;  /* 0x00000010ff067219 */ /* 0x001fe2000001160d */
[----:B---3--:R-:W-:Y:S01]  /*4ca0*/  IMAD.MOV R21, RZ, RZ, -R21 ;  /* 0x000000ffff157224 */ /* 0x008fe200078e0a15 */
[----:B------:R-:W-:Y:S01]  /*4cb0*/  IADD3 R9, P0, RZ, -R69, RZ ;  /* 0x80000045ff097210 */ /* 0x000fe20007f1e0ff */
[----:B------:R-:W-:Y:S01]  /*4cc0*/  ULDC UR6, c[0x0][0x154] ;  /* 0x0000550000067ab9 */ /* 0x000fe20000000800 */
[----:B------:R-:W-:Y:S02]  /*4cd0*/  IMAD.MOV.U32 R11, RZ, RZ, 0x1 ;  /* 0x00000001ff0b7424 */ /* 0x000fe400078e00ff */
[----:B------:R-:W-:Y:S01]  /*4ce0*/  IMAD R21, R23, R21, R20 ;  /* 0x0000001517157224 */ /* 0x000fe200078e0214 */
[----:B------:R-:W0:Y:S01]  /*4cf0*/  LDC R12, c[0x0][0x618] ;  /* 0x00018600ff0c7b82 */ /* 0x000e220000000800 */
[----:B------:R-:W-:-:S02]  /*4d00*/  IMAD.X R7, RZ, RZ, ~R6, P0 ;  /* 0x000000ffff077224 */ /* 0x000fc400000e0e06 */
[----:B------:R-:W-:Y:S02]  /*4d10*/  IMAD.MOV.U32 R6, RZ, RZ, R0 ;  /* 0x000000ffff067224 */ /* 0x000fe400078e0000 */
[-C--:B--2--5:R-:W-:Y:S02]  /*4d20*/  IMAD R8, R7, R18.reuse, RZ ;  /* 0x0000001207087224 */ /* 0x0a4fe400078e02ff */
[----:B------:R-:W-:Y:S01]  /*4d30*/  IMAD.MOV.U32 R7, RZ, RZ, R5 ;  /* 0x000000ffff077224 */ /* 0x000fe200078e0005 */
[----:B------:R-:W2:Y:S01]  /*4d40*/  LDC R24, c[0x0][0x608] ;  /* 0x00018200ff187b82 */ /* 0x000ea20000000800 */
[----:B------:R-:W-:-:S04]  /*4d50*/  IMAD.WIDE.U32 R6, R9, R18, R6 ;  /* 0x0000001209067225 */ /* 0x000fc800078e0006 */
[----:B------:R-:W-:-:S03]  /*4d60*/  IMAD R9, R9, R19, R8 ;  /* 0x0000001309097224 */ /* 0x000fc600078e0208 */
[----:B------:R-:W3:Y:S01]  /*4d70*/  LDC R26, c[0x0][0x658] ;  /* 0x00019600ff1a7b82 */ /* 0x000ee20000000800 */
[----:B------:R-:W-:Y:S01]  /*4d80*/  I2FP.F32.U32 R8, R22 ;  /* 0x0000001600087245 */ /* 0x000fe20000201000 */
[----:B------:R-:W-:Y:S01]  /*4d90*/  IMAD.IADD R7, R7, 0x1, R9 ;  /* 0x0000000107077824 */ /* 0x000fe200078e0209 */
[----:B-1----:R-:W-:Y:S01]  /*4da0*/  ISETP.NE.U32.AND P0, PT, R28, RZ, PT ;  /* 0x000000ff1c00720c */ /* 0x002fe20003f05070 */
[----:B------:R-:W-:Y:S02]  /*4db0*/  IMAD.MOV.U32 R9, RZ, RZ, -0x1 ;  /* 0xffffffffff097424 */ /* 0x000fe400078e00ff */
[----:B------:R-:W-:Y:S02]  /*4dc0*/  FMUL R8, R8, UR6 ;  /* 0x0000000608087c20 */ /* 0x000fe40008400000 */
[----:B------:R-:W1:Y:S01]  /*4dd0*/  LDC R19, c[0x0][0x148] ;  /* 0x00005200ff137b82 */ /* 0x000e620000000800 */
[----:B0-----:R-:W-:Y:S01]  /*4de0*/  SHF.R.U64 R16, R6, R12, R7 ;  /* 0x0000000c06107219 */ /* 0x001fe20000001207 */
[----:B------:R0:W4:Y:S01]  /*4df0*/  F2I.U32.TRUNC.NTZ R17, R8 ;  /* 0x0000000800117305 */ /* 0x000122000020f000 */
[----:B------:R-:W-:-:S02]  /*4e00*/  ISETP.NE.AND.EX P0, PT, R29, RZ, PT, P0 ;  /* 0x000000ff1d00720c */ /* 0x000fc40003f05300 */
[----:B------:R-:W-:-:S03]  /*4e10*/  SHF.R.U32.HI R7, RZ, R12, R7 ;  /* 0x0000000cff077219 */ /* 0x000fc60000011607 */
[----:B------:R-:W0:Y:S01]  /*4e20*/  LDC R20, c[0x0][0x600] ;  /* 0x00018000ff147b82 */ /* 0x000e220000000800 */
[-CC-:B--2---:R-:W-:Y:S02]  /*4e30*/  SHF.R.U64 R14, R16, R24.reuse, R7.reuse ;  /* 0x00000018100e7219 */ /* 0x184fe40000001207 */
[----:B------:R-:W-:-:S05]  /*4e40*/  SHF.R.U32.HI R7, RZ, R24, R7 ;  /* 0x00000018ff077219 */ /* 0x000fca0000011607 */
[----:B------:R-:W2:Y:S01]  /*4e50*/  LDC R25, c[0x0][0x648] ;  /* 0x00019200ff197b82 */ /* 0x000ea20000000800 */
[-CC-:B---3--:R-:W-:Y:S02]  /*4e60*/  SHF.R.U64 R18, R14, R26.reuse, R7.reuse ;  /* 0x0000001a0e127219 */ /* 0x188fe40000001207 */
[-C--:B------:R-:W-:Y:S02]  /*4e70*/  SHF.L.U32 R9, R9, R26.reuse, RZ ;  /* 0x0000001a09097219 */ /* 0x080fe400000006ff */
[-C--:B------:R-:W-:Y:S01]  /*4e80*/  SHF.R.U32.HI R7, RZ, R26.reuse, R7 ;  /* 0x0000001aff077219 */ /* 0x080fe20000011607 */
[----:B------:R-:W-:Y:S01]  /*4e90*/  IMAD.MOV.U32 R6, RZ, RZ, R18 ;  /* 0x000000ffff067224 */ /* 0x000fe200078e0012 */
[----:B------:R-:W-:Y:S01]  /*4ea0*/  SHF.L.U32 R24, R11, R26, RZ ;  /* 0x0000001a0b187219 */ /* 0x000fe200000006ff */
[----:B------:R-:W3:Y:S01]  /*4eb0*/  LDC R27, c[0x0][0x638] ;  /* 0x00018e00ff1b7b82 */ /* 0x000ee20000000800 */
[----:B------:R-:W-:-:S07]  /*4ec0*/  LOP3.LUT R23, RZ, R9, RZ, 0x33, !PT ;  /* 0x00000009ff177212 */ /* 0x000fce00078e33ff */
[----:B------:R-:W0:Y:S01]  /*4ed0*/  LDC R30, c[0x0][0x610] ;  /* 0x00018400ff1e7b82 */ /* 0x000e220000000800 */
[----:B----4-:R-:W-:Y:S05]  /*4ee0*/  @!P0 BRA `(.L_x_100) ;  /* 0x0000000000288947 */ /* 0x010fea0003800000 */
[----:B------:R-:W4:Y:S02]  /*4ef0*/  LDC R11, c[0x0][0x64c] ;  /* 0x00019300ff0b7b82 */ /* 0x000f240000000800 */
[----:B----4-:R-:W-:-:S05]  /*4f00*/  IADD3 R11, P0, R18, R11, RZ ;  /* 0x0000000b120b7210 */ /* 0x010fca0007f1e0ff */
[----:B------:R-:W-:-:S04]  /*4f10*/  IMAD.X R15, RZ, RZ, R7, P0 ;  /* 0x000000ffff0f7224 */ /* 0x000fc800000e0607 */
[----:B------:R-:W-:-:S04]  /*4f20*/  IMAD.WIDE.U32 R6, R15, R28, RZ ;  /* 0x0000001c0f067225 */ /* 0x000fc800078e00ff */
[----:B0-----:R-:W-:-:S04]  /*4f30*/  IMAD.WIDE.U32 R8, P0, R11, R29, R6 ;  /* 0x0000001d0b087225 */ /* 0x001fc80007800006 */
[----:B------:R-:W-:-:S04]  /*4f40*/  IMAD.WIDE.U32 R6, R11, R28, RZ ;  /* 0x0000001c0b067225 */ /* 0x000fc800078e00ff */
[----:B------:R-:W-:Y:S01]  /*4f50*/  IMAD.X R13, RZ, RZ, RZ, P0 ;  /* 0x000000ffff0d7224 */ /* 0x000fe200000e06ff */
[----:B------:R-:W-:Y:S01]  /*4f60*/  IADD3 RZ, P0, R7, R8, RZ ;  /* 0x0000000807ff7210 */ /* 0x000fe20007f1e0ff */
[----:B------:R-:W-:-:S04]  /*4f70*/  IMAD.MOV.U32 R12, RZ, RZ, R9 ;  /* 0x000000ffff0c7224 */ /* 0x000fc800078e0009 */
[----:B------:R-:W-:-:S08]  /*4f80*/  IMAD.WIDE.U32.X R6, R15, R29, R12, P0 ;  /* 0x0000001d0f067225 */ /* 0x000fd000000e040c */
.L_x_100:
[----:B--2---:R-:W-:Y:S01]  /*4f90*/  SHF.R.U64 R6, R6, R25, R7 ;  /* 0x0000001906067219 */ /* 0x004fe20000001207 */
[----:B0-----:R-:W-:Y:S01]  /*4fa0*/  VIADD R11, R20, 0xffffffff ;  /* 0xffffffff140b7836 */ /* 0x001fe20000000000 */
[----:B------:R-:W-:Y:S01]  /*4fb0*/  LOP3.LUT R9, R14, R23, RZ, 0xc0, !PT ;  /* 0x000000170e097212 */ /* 0x000fe200078ec0ff */
[----:B------:R-:W-:Y:S02]  /*4fc0*/  IMAD.MOV R17, RZ, RZ, -R17 ;  /* 0x000000ffff117224 */ /* 0x000fe400078e0a11 */
[----:B------:R-:W-:Y:S02]  /*4fd0*/  IMAD.MOV R7, RZ, RZ, -R6 ;  /* 0x000000ffff077224 */ /* 0x000fe400078e0a06 */
[----:B------:R-:W-:Y:S01]  /*4fe0*/  IMAD R24, R24, R6, R9 ;  /* 0x0000000618187224 */ /* 0x000fe200078e0209 */
[----:B------:R-:W-:Y:S01]  /*4ff0*/  LOP3.LUT R9, R16, R11, RZ, 0xc0, !PT ;  /* 0x0000000b10097212 */ /* 0x000fe200078ec0ff */
[----:B-1----:R-:W-:Y:S02]  /*5000*/  @P4 IMAD R21, R19, R17, R22 ;  /* 0x0000001113154224 */ /* 0x002fe400078e0216 */
[----:B---3--:R-:W-:-:S02]  /*5010*/  IMAD R6, R7, R27, R18 ;  /* 0x0000001b07067224 */ /* 0x008fc400078e0212 */
[----:B------:R-:W-:Y:S02]  /*5020*/  IMAD R24, R24, R30, R21 ;  /* 0x0000001e18187224 */ /* 0x000fe400078e0215 */
[----:B------:R-:W-:Y:S02]  /*5030*/  IMAD R9, R6, R20, R9 ;  /* 0x0000001406097224 */ /* 0x000fe400078e0209 */
[----:B------:R-:W-:-:S03]  /*5040*/  IMAD.MOV.U32 R7, RZ, RZ, 0x1 ;  /* 0x00000001ff077424 */ /* 0x000fc600078e00ff */
[----:B------:R-:W-:Y:S02]  /*5050*/  SEL R13, R9, R24, !P4 ;  /* 0x00000018090d7207 */ /* 0x000fe40006000000 */
[----:B------:R-:W-:-:S07]  /*5060*/  SEL R24, R24, R9, !P4 ;  /* 0x0000000918187207 */ /* 0x000fce0006000000 */
.L_x_98:
[----:B------:R-:W-:Y:S01]  /*5070*/  UIADD3 UR5, UR9, UR5, URZ ;  /* 0x0000000509057290 */ /* 0x000fe2000fffe03f */
[----:B------:R-:W-:Y:S01]  /*5080*/  LOP3.LUT P0, RZ, R7, 0xff, RZ, 0xc0, !PT ;  /* 0x000000ff07ff7812 */ /* 0x000fe2000780c0ff */
[----:B------:R-:W-:Y:S02]  /*5090*/  IMAD.MOV.U32 R12, RZ, RZ, R24 ;  /* 0x000000ffff0c7224 */ /* 0x000fe400078e0018 */
[----:B------:R-:W-:Y:S02]  /*50a0*/  USHF.R.U32.HI UR6, URZ, 0x1, UR5 ;  /* 0x000000013f067899 */ /* 0x000fe40008011605 */
[----:B------:R-:W-:Y:S02]  /*50b0*/  UISETP.GT.U32.AND UP1, UPT, UR5, 0x1, UPT ;  /* 0x000000010500788c */ /* 0x000fe4000bf24070 */
[----:B------:R-:W-:Y:S02]  /*50c0*/  ULOP3.LUT UR6, UR6, 0x1, URZ, 0xc0, !UPT ;  /* 0x0000000106067892 */ /* 0x000fe4000f8ec03f */
[----:B------:R-:W-:-:S02]  /*50d0*/  UISETP.LT.U32.AND UP1, UPT, UR9, 0x2, UP1 ;  /* 0x000000020900788c */ /* 0x000fc40008f21070 */
[----:B------:R-:W-:Y:S02]  /*50e0*/  UISETP.NE.U32.AND UP0, UPT, UR6, 0x1, UPT ;  /* 0x000000010600788c */ /* 0x000fe4000bf05070 */
[----:B------:R-:W-:Y:S02]  /*50f0*/  USEL UR7, URZ, 0x1, !UP1 ;  /* 0x000000013f077887 */ /* 0x000fe4000c800000 */
[----:B------:R-:W-:Y:S02]  /*5100*/  UISETP.GT.U32.AND UP0, UPT, UR9, 0x1, !UP0 ;  /* 0x000000010900788c */ /* 0x000fe4000c704070 */
[----:B------:R-:W-:Y:S02]  /*5110*/  ULOP3.LUT UR5, UR5, 0x1, URZ, 0xc0, !UPT ;  /* 0x0000000105057892 */ /* 0x000fe4000f8ec03f */
[----:B------:R-:W-:-:S04]  /*5120*/  USEL UR6, URZ, 0x1, !UP0 ;  /* 0x000000013f067887 */ /* 0x000fc8000c000000 */
[----:B------:R-:W-:Y:S01]  /*5130*/  ULOP3.LUT UR4, UR6, UR4, UR7, 0x96, !UPT ;  /* 0x0000000406047292 */ /* 0x000fe2000f8e9607 */
[----:B------:R-:W-:Y:S11]  /*5140*/  @P0 BRA `(.L_x_101) ;  /* 0xffffffbc006c0947 */ /* 0x000ff6000383ffff */
[----:B------:R-:W-:Y:S05]  /*5150*/  EXIT ;  /* 0x000000000000794d */ /* 0x000fea0003800000 */
.L_x_3:
[----:B0-----:R-:W-:Y:S01]  /*5160*/  ULDC.64 UR4, c[0x0][0x650] ;  /* 0x0001940000047ab9 */ /* 0x001fe20000000a00 */
        /* <DEDUP_REMOVED lines=25> */
.L_x_103:
[-CC-:B------:R-:W-:Y:S01]  /*5300*/  SHF.R.U64 R17, R14, R18.reuse, R15.reuse ;  /* 0x000000120e117219 */ /* 0x180fe2000000120f */
[----:B------:R-:W0:Y:S01]  /*5310*/  LDC R16, c[0x0][0x618] ;  /* 0x00018600ff107b82 */ /* 0x000e220000000800 */
[----:B------:R-:W-:Y:S01]  /*5320*/  SHF.R.U32.HI R7, RZ, R18, R15 ;  /* 0x00000012ff077219 */ /* 0x000fe2000001160f */
[----:B------:R-:W-:Y:S01]  /*5330*/  ULDC UR4, c[0x0][0x150] ;  /* 0x0000540000047ab9 */ /* 0x000fe20000000800 */
[----:B------:R-:W-:Y:S01]  /*5340*/  IADD3 R9, P0, RZ, -R17, RZ ;  /* 0x80000011ff097210 */ /* 0x000fe20007f1e0ff */
[----:B------:R-:W-:Y:S01]  /*5350*/  IMAD.MOV.U32 R10, RZ, RZ, R0 ;  /* 0x000000ffff0a7224 */ /* 0x000fe200078e0000 */
[----:B------:R-:W-:Y:S01]  /*5360*/  I2FP.F32.U32 R12, R6 ;  /* 0x00000006000c7245 */ /* 0x000fe20000201000 */
[----:B------:R-:W-:Y:S02]  /*5370*/  IMAD.MOV.U32 R11, RZ, RZ, R5 ;  /* 0x000000ffff0b7224 */ /* 0x000fe400078e0005 */
[----:B------:R-:W1:Y:S01]  /*5380*/  LDC.64 R26, c[0x0][0x640] ;  /* 0x00019000ff1a7b82 */ /* 0x000e620000000a00 */
[----:B------:R-:W-:-:S02]  /*5390*/  IMAD.X R7, RZ, RZ, ~R7, P0 ;  /* 0x000000ffff077224 */ /* 0x000fc400000e0e07 */
[----:B------:R-:W-:Y:S01]  /*53a0*/  FMUL R13, R12, UR4 ;  /* 0x000000040c0d7c20 */ /* 0x000fe20008400000 */
[----:B------:R-:W-:Y:S01]  /*53b0*/  IMAD.WIDE.U32 R10, R9, R20, R10 ;  /* 0x00000014090a7225 */ /* 0x000fe200078e000a */
[----:B------:R-:W-:-:S03]  /*53c0*/  ULDC UR4, c[0x0][0x154] ;  /* 0x0000550000047ab9 */ /* 0x000fc60000000800 */
[----:B------:R-:W-:Y:S01]  /*53d0*/  IMAD R12, R7, R20, RZ ;  /* 0x00000014070c7224 */ /* 0x000fe200078e02ff */
[----:B------:R-:W2:Y:S01]  /*53e0*/  LDC R15, c[0x0][0x144] ;  /* 0x00005100ff0f7b82 */ /* 0x000ea20000000800 */
[----:B------:R-:W3:Y:S02]  /*53f0*/  F2I.U32.TRUNC.NTZ R13, R13 ;  /* 0x0000000d000d7305 */ /* 0x000ee4000020f000 */
[----:B------:R-:W-:Y:S02]  /*5400*/  IMAD R7, R9, R21, R12 ;  /* 0x0000001509077224 */ /* 0x000fe400078e020c */
[----:B------:R-:W-:Y:S02]  /*5410*/  IMAD.MOV.U32 R12, RZ, RZ, 0x1 ;  /* 0x00000001ff0c7424 */ /* 0x000fe400078e00ff */
[----:B------:R-:W-:Y:S01]  /*5420*/  IMAD.IADD R7, R11, 0x1, R7 ;  /* 0x000000010b077824 */ /* 0x000fe200078e0207 */
[----:B------:R-:W4:Y:S04]  /*5430*/  LDC R18, c[0x0][0x608] ;  /* 0x00018200ff127b82 */ /* 0x000f280000000800 */
[----:B0-----:R-:W-:-:S02]  /*5440*/  SHF.R.U64 R14, R10, R16, R7 ;  /* 0x000000100a0e7219 */ /* 0x001fc40000001207 */
[----:B------:R-:W-:Y:S02]  /*5450*/  I2FP.F32.U32 R10, R8 ;  /* 0x00000008000a7245 */ /* 0x000fe40000201000 */
[----:B------:R-:W0:Y:S01]  /*5460*/  LDC R25, c[0x0][0x658] ;  /* 0x00019600ff197b82 */ /* 0x000e220000000800 */
[----:B-1----:R-:W-:Y:S01]  /*5470*/  ISETP.NE.U32.AND P0, PT, R26, RZ, PT ;  /* 0x000000ff1a00720c */ /* 0x002fe20003f05070 */
[----:B---3--:R-:W-:Y:S01]  /*5480*/  IMAD.MOV R9, RZ, RZ, -R13 ;  /* 0x000000ffff097224 */ /* 0x008fe200078e0a0d */
[----:B------:R-:W-:Y:S01]  /*5490*/  SHF.R.U32.HI R7, RZ, R16, R7 ;  /* 0x00000010ff077219 */ /* 0x000fe20000011607 */
[----:B------:R-:W-:Y:S01]  /*54a0*/  FMUL R10, R10, UR4 ;  /* 0x000000040a0a7c20 */ /* 0x000fe20008400000 */
[----:B------:R-:W-:Y:S01]  /*54b0*/  ISETP.NE.AND.EX P0, PT, R27, RZ, PT, P0 ;  /* 0x000000ff1b00720c */ /* 0x000fe20003f05300 */
[----:B------:R-:W-:Y:S02]  /*54c0*/  IMAD.MOV.U32 R16, RZ, RZ, -0x1 ;  /* 0xffffffffff107424 */ /* 0x000fe400078e00ff */
[----:B------:R-:W1:Y:S01]  /*54d0*/  LDC R21, c[0x0][0x148] ;  /* 0x00005200ff157b82 */ /* 0x000e620000000800 */
[----:B--2---:R-:W-:-:S07]  /*54e0*/  IMAD R23, R15, R9, R6 ;  /* 0x000000090f177224 */ /* 0x004fce00078e0206 */
[----:B------:R-:W2:Y:S01]  /*54f0*/  LDC R20, c[0x0][0x600] ;  /* 0x00018000ff147b82 */ /* 0x000ea20000000800 */
[-CC-:B----4-:R-:W-:Y:S02]  /*5500*/  SHF.R.U64 R19, R14, R18.reuse, R7.reuse ;  /* 0x000000120e137219 */ /* 0x190fe40000001207 */
[----:B------:R-:W-:Y:S02]  /*5510*/  SHF.R.U32.HI R6, RZ, R18, R7 ;  /* 0x00000012ff067219 */ /* 0x000fe40000011607 */
[----:B------:R3:W4:Y:S03]  /*5520*/  F2I.U32.TRUNC.NTZ R18, R10 ;  /* 0x0000000a00127305 */ /* 0x000726000020f000 */
[----:B------:R-:W1:Y:S01]  /*5530*/  LDC R22, c[0x0][0x648] ;  /* 0x00019200ff167b82 */ /* 0x000e620000000800 */
[-C--:B0-----:R-:W-:Y:S02]  /*5540*/  SHF.L.U32 R9, R16, R25.reuse, RZ ;  /* 0x0000001910097219 */ /* 0x081fe400000006ff */
[----:B------:R-:W-:-:S02]  /*5550*/  SHF.R.U64 R16, R19, R25, R6 ;  /* 0x0000001913107219 */ /* 0x000fc40000001206 */
[-C--:B------:R-:W-:Y:S02]  /*5560*/  SHF.R.U32.HI R7, RZ, R25.reuse, R6 ;  /* 0x00000019ff077219 */ /* 0x080fe40000011606 */
[----:B------:R-:W-:Y:S01]  /*5570*/  SHF.L.U32 R25, R12, R25, RZ ;  /* 0x000000190c197219 */ /* 0x000fe200000006ff */
[----:B------:R-:W0:Y:S01]  /*5580*/  LDC R24, c[0x0][0x638] ;  /* 0x00018e00ff187b82 */ /* 0x000e220000000800 */
[----:B------:R-:W-:Y:S01]  /*5590*/  LOP3.LUT R28, RZ, R9, RZ, 0x33, !PT ;  /* 0x00000009ff1c7212 */ /* 0x000fe200078e33ff */
[----:B------:R-:W-:-:S06]  /*55a0*/  IMAD.MOV.U32 R6, RZ, RZ, R16 ;  /* 0x000000ffff067224 */ /* 0x000fcc00078e0010 */
[----:B------:R-:W0:Y:S01]  /*55b0*/  LDC R29, c[0x0][0x610] ;  /* 0x00018400ff1d7b82 */ /* 0x000e220000000800 */
[----:B---34-:R-:W-:Y:S05]  /*55c0*/  @!P0 BRA `(.L_x_104) ;  /* 0x0000000000288947 */ /* 0x018fea0003800000 */
        /* <DEDUP_REMOVED lines=10> */
.L_x_104:
[----:B-1----:R-:W-:Y:S01]  /*5670*/  SHF.R.U64 R7, R6, R22, R7 ;  /* 0x0000001606077219 */ /* 0x002fe20000001207 */
[----:B--2---:R-:W-:Y:S01]  /*5680*/  VIADD R11, R20, 0xffffffff ;  /* 0xffffffff140b7836 */ /* 0x004fe20000000000 */
[----:B------:R-:W-:Y:S01]  /*5690*/  LOP3.LUT R6, R19, R28, RZ, 0xc0, !PT ;  /* 0x0000001c13067212 */ /* 0x000fe200078ec0ff */
[----:B------:R-:W-:Y:S02]  /*56a0*/  IMAD.MOV R18, RZ, RZ, -R18 ;  /* 0x000000ffff127224 */ /* 0x000fe400078e0a12 */
[----:B------:R-:W-:Y:S02]  /*56b0*/  IMAD.MOV R9, RZ, RZ, -R7 ;  /* 0x000000ffff097224 */ /* 0x000fe400078e0a07 */
[----:B------:R-:W-:Y:S01]  /*56c0*/  IMAD R12, R25, R7, R6 ;  /* 0x00000007190c7224 */ /* 0x000fe200078e0206 */
[----:B------:R-:W-:Y:S01]  /*56d0*/  LOP3.LUT R7, R14, R11, RZ, 0xc0, !PT ;  /* 0x0000000b0e077212 */ /* 0x000fe200078ec0ff */
[----:B------:R-:W-:Y:S02]  /*56e0*/  @P4 IMAD R23, R21, R18, R8 ;  /* 0x0000001215174224 */ /* 0x000fe400078e0208 */
[----:B0-----:R-:W-:-:S02]  /*56f0*/  IMAD R6, R9, R24, R16 ;  /* 0x0000001809067224 */ /* 0x001fc400078e0210 */
[----:B------:R-:W-:Y:S02]  /*5700*/  IMAD R12, R12, R29, R23 ;  /* 0x0000001d0c0c7224 */ /* 0x000fe400078e0217 */
[----:B------:R-:W-:Y:S02]  /*5710*/  IMAD R7, R6, R20, R7 ;  /* 0x0000001406077224 */ /* 0x000fe400078e0207 */
[----:B------:R-:W-:Y:S02]  /*5720*/  IMAD.MOV.U32 R10, RZ, RZ, 0x1 ;  /* 0x00000001ff0a7424 */ /* 0x000fe400078e00ff */
[----:B------:R-:W-:Y:S01]  /*5730*/  IMAD.MOV.U32 R9, RZ, RZ, R17 ;  /* 0x000000ffff097224 */ /* 0x000fe200078e0011 */
[----:B------:R-:W-:Y:S02]  /*5740*/  SEL R16, R7, R12, !P4 ;  /* 0x0000000c07107207 */ /* 0x000fe40006000000 */
[----:B------:R-:W-:-:S07]  /*5750*/  SEL R12, R12, R7, !P4 ;  /* 0x000000070c0c7207 */ /* 0x000fce0006000000 */
.L_x_102:
[----:B------:R-:W-:-:S08]  /*5760*/  NOP ;  /* 0x0000000000007918 */ /* 0x000fd00000000000 */
[----:B------:R-:W0:-:S00]  /*5770*/  USETMAXREG.DEALLOC.CTAPOOL 0x28 ;  /* 0x00000028000079c8 */ /* 0x000e0000080e0500 */
[----:B0-----:R-:W-:-:S13]  /*5780*/  ISETP.NE.AND P0, PT, R3, RZ, PT ;  /* 0x000000ff0300720c */ /* 0x001fda0003f05270 */
[----:B------:R-:W-:Y:S05]  /*5790*/  @P0 EXIT ;  /* 0x000000000000094d */ /* 0x000fea0003800000 */
[----:B------:R-:W-:Y:S01]  /*57a0*/  LOP3.LUT P0, RZ, R10, 0xff, RZ, 0xc0, !PT ;  /* 0x000000ff0aff7812 */ /* 0x000fe2000780c0ff */
[----:B------:R-:W-:Y:S02]  /*57b0*/  IMAD.MOV.U32 R11, RZ, RZ, 0x1 ;  /* 0x00000001ff0b7424 */ /* 0x000fe400078e00ff */
[----:B------:R-:W-:-:S10]  /*57c0*/  IMAD.MOV.U32 R10, RZ, RZ, RZ ;  /* 0x000000ffff0a7224 */ /* 0x000fd400078e00ff */
[----:B------:R-:W-:Y:S05]  /*57d0*/  @!P0 BRA `(.L_x_105) ;  /* 0x0000000c003c8947 */ /* 0x000fea0003800000 */
[----:B------:R-:W0:Y:S01]  /*57e0*/  LDC R3, c[0x0][0x28c] ;  /* 0x0000a300ff037b82 */ /* 0x000e220000000800 */
[----:B------:R-:W-:Y:S01]  /*57f0*/  ULDC UR5, c[0x0][0x600] ;  /* 0x0001800000057ab9 */ /* 0x000fe20000000800 */
[----:B------:R-:W-:Y:S01]  /*5800*/  ULDC UR4, c[0x0][0xc] ;  /* 0x0000030000047ab9 */ /* 0x000fe20000000800 */
[----:B------:R-:W-:Y:S01]  /*5810*/  UIADD3 UR16, UR5, -0x1, URZ ;  /* 0xffffffff05107890 */ /* 0x000fe2000fffe03f */
[C---:B------:R-:W-:Y:S01]  /*5820*/  LOP3.LUT P3, RZ, R2.reuse, 0x7f, RZ, 0xc0, !PT ;  /* 0x0000007f02ff7812 */ /* 0x040fe2000786c0ff */
[----:B------:R-:W-:Y:S01]  /*5830*/  ULDC UR6, c[0x0][0x658] ;  /* 0x0001960000067ab9 */ /* 0x000fe20000000800 */
[----:B------:R-:W-:Y:S01]  /*5840*/  ULDC UR5, c[0x0][0x10] ;  /* 0x0000040000057ab9 */ /* 0x000fe20000000800 */
[----:B------:R-:W-:Y:S01]  /*5850*/  UMOV UR7, 0xffffffff ;  /* 0xffffffff00077882 */ /* 0x000fe20000000000 */
[----:B------:R-:W-:Y:S01]  /*5860*/  UMOV UR8, 0x1 ;  /* 0x0000000100087882 */ /* 0x000fe20000000000 */
[----:B------:R-:W-:Y:S01]  /*5870*/  UIMAD.WIDE.U32 UR4, UR4, UR5, URZ ;  /* 0x00000005040472a5 */ /* 0x000fe2000f8e003f */
[----:B------:R-:W-:Y:S01]  /*5880*/  LOP3.LUT P0, RZ, R2, 0x1f, RZ, 0xc0, !PT ;  /* 0x0000001f02ff7812 */ /* 0x000fe2000780c0ff */
[----:B------:R-:W-:Y:S01]  /*5890*/  USHF.L.U32 UR7, UR7, UR6, URZ ;  /* 0x0000000607077299 */ /* 0x000fe2000800063f */
[----:B------:R-:W-:Y:S01]  /*58a0*/  BSSY B0, `(.L_x_105) ;  /* 0x00000c2000007945 */ /* 0x000fe20003800000 */
[----:B------:R-:W-:Y:S01]  /*58b0*/  USHF.L.U32 UR18, UR8, UR6, URZ ;  /* 0x0000000608127299 */ /* 0x000fe2000800063f */
[----:B------:R-:W-:Y:S01]  /*58c0*/  IMAD.MOV.U32 R14, RZ, RZ, 0x1 ;  /* 0x00000001ff0e7424 */ /* 0x000fe200078e00ff */
[----:B------:R-:W-:Y:S01]  /*58d0*/  LOP3.LUT R17, R4, 0x2, RZ, 0xfc, !PT ;  /* 0x0000000204117812 */ /* 0x000fe200078efcff */
[----:B------:R-:W-:Y:S01]  /*58e0*/  ULDC UR6, c[0x0][0x14] ;  /* 0x0000050000067ab9 */ /* 0x000fe20000000800 */
[----:B------:R-:W-:Y:S01]  /*58f0*/  PLOP3.LUT P0, PT, P0, P3, PT, 0x8a, 0x0 ;  /* 0x000000000000781c */ /* 0x000fe20000707172 */
[----:B------:R-:W-:Y:S01]  /*5900*/  UIMAD.WIDE.U32 UR20, UR4, UR6, URZ ;  /* 0x00000006041472a5 */ /* 0x000fe2000f8e003f */
[----:B------:R-:W-:Y:S01]  /*5910*/  IMAD.MOV.U32 R11, RZ, RZ, 0x1 ;  /* 0x00000001ff0b7424 */ /* 0x000fe200078e00ff */
[----:B------:R-:W-:Y:S01]  /*5920*/  UIMAD UR13, UR5, UR6, URZ ;  /* 0x00000006050d72a4 */ /* 0x000fe2000f8e023f */
[----:B------:R-:W-:Y:S01]  /*5930*/  IMAD.MOV.U32 R10, RZ, RZ, RZ ;  /* 0x000000ffff0a7224 */ /* 0x000fe200078e00ff */
[----:B------:R-:W-:Y:S01]  /*5940*/  ULOP3.LUT UR17, URZ, UR7, URZ, 0x33, !UPT ;  /* 0x000000073f117292 */ /* 0x000fe2000f8e333f */
[----:B0-----:R-:W-:Y:S01]  /*5950*/  VIADD R3, R3, 0x1f ;  /* 0x0000001f03037836 */ /* 0x001fe20000000000 */
[----:B------:R-:W-:Y:S01]  /*5960*/  UIADD3 UR13, UR21, UR13, URZ ;  /* 0x0000000d150d7290 */ /* 0x000fe2000fffe03f */
[----:B------:R-:W-:-:S03]  /*5970*/  ULDC.64 UR22, c[0x0][0x198] ;  /* 0x0000660000167ab9 */ /* 0x000fc60000000a00 */
[----:B------:R-:W-:-:S04]  /*5980*/  SHF.R.S32.HI R6, RZ, 0x1f, R3 ;  /* 0x0000001fff067819 */ /* 0x000fc80000011403 */
[----:B------:R-:W-:-:S04]  /*5990*/  LEA.HI R6, R6, R3, RZ, 0x5 ;  /* 0x0000000306067211 */ /* 0x000fc800078f28ff */
[----:B------:R-:W-:-:S05]  /*59a0*/  SHF.R.S32.HI R15, RZ, 0x5, R6 ;  /* 0x00000005ff0f7819 */ /* 0x000fca0000011406 */
[----:B------:R-:W-:-:S07]  /*59b0*/  VIADD R13, R15, 0x1 ;  /* 0x000000010f0d7836 */ /* 0x000fce0000000000 */
.L_x_117:
[----:B------:R-:W-:-:S03]  /*59c0*/  UMOV UR4, 0xffffffff ;  /* 0xffffffff00047882 */ /* 0x000fc60000000000 */
[----:B------:R-:W-:Y:S05]  /*59d0*/  BRA.DIV UR4, `(.L_x_106) ;  /* 0x0000000e04647947 */ /* 0x000fea000b800000 */
[----:B------:R-:W-:-:S13]  /*59e0*/  ELECT P1, URZ, PT ;  /* 0x00000000003f782f */ /* 0x000fda0003820000 */
.L_x_126:
[----:B------:R-:W0:Y:S01]  /*59f0*/  LDC R2, c[0x0][0x28c] ;  /* 0x0000a300ff027b82 */ /* 0x000e220000000800 */
[----:B------:R-:W-:Y:S01]  /*5a00*/  BSSY B1, `(.L_x_107) ;  /* 0x0000037000017945 */ /* 0x000fe20003800000 */
[----:B0-----:R-:W-:-:S13]  /*5a10*/  ISETP.LT.OR P1, PT, R2, 0x1, !P1 ;  /* 0x000000010200780c */ /* 0x001fda0004f21670 */
[----:B------:R-:W-:Y:S05]  /*5a20*/  @P1 BRA `(.L_x_108) ;  /* 0x0000000000d01947 */ /* 0x000fea0003800000 */
[----:B------:R-:W-:Y:S02]  /*5a30*/  IMAD.SHL.U32 R16, R16, 0x40, RZ ;  /* 0x0000004010107824 */ /* 0x000fe400078e00ff */
[----:B------:R-:W-:Y:S02]  /*5a40*/  IMAD.SHL.U32 R12, R12, 0x80, RZ ;  /* 0x000000800c0c7824 */ /* 0x000fe400078e00ff */
[----:B------:R-:W-:Y:S02]  /*5a50*/  IMAD.MOV.U32 R20, RZ, RZ, RZ ;  /* 0x000000ffff147224 */ /* 0x000fe400078e00ff */
[----:B------:R-:W-:Y:S02]  /*5a60*/  IMAD.MOV.U32 R2, RZ, RZ, R13 ;  /* 0x000000ffff027224 */ /* 0x000fe400078e000d */
[----:B------:R-:W-:Y:S02]  /*5a70*/  IMAD.MOV.U32 R3, RZ, RZ, R11 ;  /* 0x000000ffff037224 */ /* 0x000fe400078e000b */
[----:B------:R-:W-:-:S07]  /*5a80*/  IMAD.MOV.U32 R6, RZ, RZ, R10 ;  /* 0x000000ffff067224 */ /* 0x000fce00078e000a */
.L_x_112:
[----:B------:R-:W0:Y:S01]  /*5a90*/  S2R R8, SR_CgaCtaId ;  /* 0x0000000000087919 */ /* 0x000e220000008800 */
[----:B------:R-:W-:-:S04]  /*5aa0*/  MOV R7, 0x400 ;  /* 0x0000040000077802 */ /* 0x000fc80000000f00 */
[----:B0-----:R-:W-:Y:S02]  /*5ab0*/  LEA R19, R8, R7, 0x18 ;  /* 0x0000000708137211 */ /* 0x001fe400078ec0ff */
[----:B------:R-:W-:Y:S01]  /*5ac0*/  SHF.L.U32 R7, R3, 0x1f, RZ ;  /* 0x0000001f03077819 */ /* 0x000fe200000006ff */
[----:B------:R-:W0:Y:S02]  /*5ad0*/  @!P3 LDC R8, c[0x0][0x500] ;  /* 0x00014000ff08bb82 */ /* 0x000e240000000800 */
[----:B------:R-:W-:-:S04]  /*5ae0*/  IMAD R18, R6, 0x8, R19 ;  /* 0x0000000806127824 */ /* 0x000fc800078e0213 */
[----:B------:R-:W1:Y:S02]  /*5af0*/  SYNCS.PHASECHK.TRANS64.TRYWAIT P1, [R18+URZ+0x10], R7 ;  /* 0x00001007120075a7 */ /* 0x000e64000802017f */
[----:B-1----:R-:W-:Y:S05]  /*5b00*/  @!P1 BRA `(.L_x_109) ;  /* 0x0000000c00389947 */ /* 0x002fea0003800000 */
.L_x_127:
[----:B-1----:R-:W-:Y:S01]  /*5b10*/  PRMT R7, R17, 0x9910, RZ ;  /* 0x0000991011077816 */ /* 0x002fe200000000ff */
[----:B0-----:R0:W-:Y:S03]  /*5b20*/  @!P3 SYNCS.ARRIVE.TRANS64 RZ, [R18+URZ], R8 ;  /* 0x0000000812ffb9a7 */ /* 0x0011e6000800003f */
[----:B------:R-:W-:-:S13]  /*5b30*/  ISETP.NE.AND P1, PT, R7, 0x2, PT ;  /* 0x000000020700780c */ /* 0x000fda0003f25270 */
[----:B0-----:R-:W-:Y:S05]  /*5b40*/  @P1 BRA `(.L_x_110) ;  /* 0x0000000000041947 */ /* 0x001fea0003800000 */
[----:B------:R-:W-:Y:S01]  /*5b50*/  BPT.TRAP 0x1 ;  /* 0x000000040000795c */ /* 0x000fe20000300000 */
.L_x_110:
[----:B------:R-:W-:Y:S05]  /*5b60*/  @P0 BRA `(.L_x_111) ;  /* 0x0000000000040947 */ /* 0x000fea0003800000 */
[----:B------:R-:W-:Y:S01]  /*5b70*/  BPT.TRAP 0x1 ;  /* 0x000000040000795c */ /* 0x000fe20000300000 */
.L_x_111:
[--C-:B------:R-:W-:Y:S01]  /*5b80*/  IMAD R7, R6, 0x1000, R19.reuse ;  /* 0x0000100006077824 */ /* 0x100fe200078e0213 */
[----:B------:R-:W-:Y:S01]  /*5b90*/  R2UR UR9, R18 ;  /* 0x00000000120972ca */ /* 0x000fe200000e0000 */
[----:B------:R-:W-:Y:S01]  /*5ba0*/  IMAD R19, R6, 0x800, R19 ;  /* 0x0000080006137824 */ /* 0x000fe200078e0213 */
[----:B------:R-:W-:Y:S01]  /*5bb0*/  UIADD3 UR4, UP0, UR22, 0xf0, URZ ;  /* 0x000000f016047890 */ /* 0x000fe2000ff1e03f */
[----:B------:R-:W-:Y:S01]  /*5bc0*/  VIADD R2, R2, 0xffffffff ;  /* 0xffffffff02027836 */ /* 0x000fe20000000000 */
[----:B------:R-:W-:Y:S01]  /*5bd0*/  R2UR UR5, R7 ;  /* 0x00000000070572ca */ /* 0x000fe200000e0000 */
[----:B------:R-:W-:Y:S01]  /*5be0*/  UIADD3 UR24, UP1, UR22, 0x1f0, URZ ;  /* 0x000001f016187890 */ /* 0x000fe2000ff3e03f */
[----:B------:R-:W-:Y:S01]  /*5bf0*/  R2UR UR8, R19 ;  /* 0x00000000130872ca */ /* 0x000fe200000e0000 */
[----:B------:R-:W-:Y:S01]  /*5c00*/  VIADD R6, R6, 0x1 ;  /* 0x0000000106067836 */ /* 0x000fe20000000000 */
[----:B------:R-:W-:Y:S01]  /*5c10*/  R2UR UR11, R12 ;  /* 0x000000000c0b72ca */ /* 0x000fe200000e0000 */
[----:B------:R-:W-:Y:S01]  /*5c20*/  UIADD3.X UR25, URZ, UR23, URZ, UP1, !UPT ;  /* 0x000000173f197290 */ /* 0x000fe20008ffe43f */
[----:B------:R-:W-:Y:S01]  /*5c30*/  R2UR UR10, R20 ;  /* 0x00000000140a72ca */ /* 0x000fe200000e0000 */
[----:B------:R-:W-:Y:S01]  /*5c40*/  UMOV UR6, 0x0 ;  /* 0x0000000000067882 */ /* 0x000fe20000000000 */
[----:B------:R-:W-:Y:S01]  /*5c50*/  R2UR UR12, R9 ;  /* 0x00000000090c72ca */ /* 0x000fe200000e0000 */
[----:B------:R-:W-:Y:S01]  /*5c60*/  UMOV UR7, 0x10000000 ;  /* 0x1000000000077882 */ /* 0x000fe20000000000 */
[----:B------:R-:W-:Y:S01]  /*5c70*/  R2UR UR19, R16 ;  /* 0x00000000101372ca */ /* 0x000fe200000e0000 */
[----:B------:R-:W-:Y:S01]  /*5c80*/  VIADD R20, R20, 0x20 ;  /* 0x0000002014147836 */ /* 0x000fe20000000000 */
[----:B------:R-:W-:Y:S01]  /*5c90*/  ISETP.GT.AND P2, PT, R2, 0x1, PT ;  /* 0x000000010200780c */ /* 0x000fe20003f44270 */
[----:B------:R-:W-:Y:S01]  /*5ca0*/  UIADD3 UR14, UR5, 0x100, URZ ;  /* 0x00000100050e7890 */ /* 0x000fe2000fffe03f */
[----:B------:R-:W-:Y:S01]  /*5cb0*/  ISETP.NE.AND P1, PT, R6, 0x2, PT ;  /* 0x000000020600780c */ /* 0x000fe20003f25270 */
[----:B------:R-:W-:-:S02]  /*5cc0*/  UIADD3.X UR5, URZ, UR23, URZ, UP0, !UPT ;  /* 0x000000173f057290 */ /* 0x000fc400087fe43f */
[----:B------:R-:W-:Y:S01]  /*5cd0*/  UIADD3 UR15, UR8, 0x2100, URZ ;  /* 0x00002100080f7890 */ /* 0x000fe2000fffe03f */
[----:B------:R-:W-:Y:S02]  /*5ce0*/  SEL R8, RZ, 0x1, P1 ;  /* 0x00000001ff087807 */ /* 0x000fe40000800000 */
[----:B------:R-:W-:Y:S01]  /*5cf0*/  UMOV UR8, UR14 ;  /* 0x0000000e00087c82 */ /* 0x000fe20008000000 */
[----:B------:R-:W-:Y:S02]  /*5d00*/  SEL R6, R6, RZ, P1 ;  /* 0x000000ff06067207 */ /* 0x000fe40000800000 */
[----:B------:R-:W-:Y:S01]  /*5d10*/  LOP3.LUT R3, R3, R8, RZ, 0x3c, !PT ;  /* 0x0000000803037212 */ /* 0x000fe200078e3cff */
[----:B------:R0:W-:Y:S02]  /*5d20*/  UTMALDG.3D [UR8], [UR4], desc[UR6] ;  /* 0x00000608040075b4 */ /* 0x0001e40008011000 */
[----:B0-----:R-:W-:Y:S01]  /*5d30*/  UMOV UR8, UR15 ;  /* 0x0000000f00087c82 */ /* 0x001fe20008000000 */
[----:B------:R-:W-:-:S02]  /*5d40*/  UMOV UR11, UR19 ;  /* 0x00000013000b7c82 */ /* 0x000fc40008000000 */
[----:B------:R0:W-:Y:S02]  /*5d50*/  UTMALDG.3D [UR8], [UR24], desc[UR6] ;  /* 0x00000608180075b4 */ /* 0x0001e40008011000 */
[----:B0-----:R-:W-:Y:S05]  /*5d60*/  @P2 BRA `(.L_x_112) ;  /* 0xfffffffc00482947 */ /* 0x001fea000383ffff */
.L_x_108:
[----:B------:R-:W-:Y:S05]  /*5d70*/  BSYNC B1 ;  /* 0x0000000000017941 */ /* 0x000fea0003800000 */
.L_x_107:
[----:B------:R-:W-:Y:S01]  /*5d80*/  LOP3.LUT P2, RZ, R14, 0xff, RZ, 0xc0, !PT ;  /* 0x000000ff0eff7812 */ /* 0x000fe2000784c0ff */
[----:B------:R-:W-:Y:S01]  /*5d90*/  IMAD.IADD R10, R15, 0x1, R10 ;  /* 0x000000010f0a7824 */ /* 0x000fe200078e020a */
[----:B------:R-:W-:Y:S01]  /*5da0*/  IADD3 R0, P5, R0, UR20, RZ ;  /* 0x0000001400007c10 */ /* 0x000fe2000ffbe0ff */
[----:B------:R-:W-:Y:S01]  /*5db0*/  ULDC.64 UR4, c[0x0][0x650] ;  /* 0x0001940000047ab9 */ /* 0x000fe20000000a00 */
[----:B------:R-:W-:Y:S01]  /*5dc0*/  BSSY B1, `(.L_x_113) ;  /* 0x000006d000017945 */ /* 0x000fe20003800000 */
[----:B------:R-:W-:Y:S01]  /*5dd0*/  IMAD.MOV.U32 R12, RZ, RZ, -0x1 ;  /* 0xffffffffff0c7424 */ /* 0x000fe200078e00ff */
[----:B------:R-:W-:Y:S01]  /*5de0*/  SHF.R.U32.HI R2, RZ, 0x1, R10 ;  /* 0x00000001ff027819 */ /* 0x000fe2000001160a */
[----:B------:R-:W-:Y:S01]  /*5df0*/  IMAD.MOV.U32 R16, RZ, RZ, -0x1 ;  /* 0xffffffffff107424 */ /* 0x000fe200078e00ff */
[----:B------:R-:W-:Y:S01]  /*5e00*/  ISETP.GT.U32.AND P1, PT, R10, 0x1, PT ;  /* 0x000000010a00780c */ /* 0x000fe20003f24070 */
[----:B------:R-:W-:Y:S01]  /*5e10*/  IMAD.MOV.U32 R9, RZ, RZ, -0x1 ;  /* 0xffffffffff097424 */ /* 0x000fe200078e00ff */
[----:B------:R-:W-:-:S02]  /*5e20*/  LOP3.LUT R2, R2, 0x1, RZ, 0xc0, !PT ;  /* 0x0000000102027812 */ /* 0x000fc400078ec0ff */
[----:B------:R-:W-:Y:S01]  /*5e30*/  ISETP.LT.U32.AND P1, PT, R15, 0x2, P1 ;  /* 0x000000020f00780c */ /* 0x000fe20000f21070 */
[----:B------:R-:W0:Y:S01]  /*5e40*/  @P2 S2R R6, SR_CgaCtaId ;  /* 0x0000000000062919 */ /* 0x000e220000008800 */
[----:B------:R-:W-:Y:S02]  /*5e50*/  @P2 MOV R3, 0x400 ;  /* 0x0000040000032802 */ /* 0x000fe40000000f00 */
[----:B------:R-:W-:Y:S02]  /*5e60*/  IADD3.X R5, R5, UR13, RZ, P5, !PT ;  /* 0x0000000d05057c10 */ /* 0x000fe4000affe4ff */
[----:B------:R-:W-:Y:S02]  /*5e70*/  ISETP.GE.U32.AND P5, PT, R0, UR4, PT ;  /* 0x0000000400007c0c */ /* 0x000fe4000bfa6070 */
[----:B------:R-:W-:Y:S02]  /*5e80*/  LOP3.LUT R10, R10, 0x1, RZ, 0xc0, !PT ;  /* 0x000000010a0a7812 */ /* 0x000fe400078ec0ff */
[----:B------:R-:W-:-:S02]  /*5e90*/  PRMT R14, RZ, 0x7610, R14 ;  /* 0x00007610ff0e7816 */ /* 0x000fc4000000000e */
[----:B0-----:R-:W-:-:S04]  /*5ea0*/  @P2 LEA R3, R6, R3, 0x18 ;  /* 0x0000000306032211 */ /* 0x001fc800078ec0ff */
[----:B------:R0:W-:Y:S01]  /*5eb0*/  @P2 SYNCS.ARRIVE.TRANS64.A1T0 RZ, [R3+URZ+0x38], RZ ;  /* 0x000038ff03ff29a7 */ /* 0x0001e2000810003f */
[----:B------:R-:W-:Y:S02]  /*5ec0*/  ISETP.NE.U32.AND P2, PT, R2, 0x1, PT ;  /* 0x000000010200780c */ /* 0x000fe40003f45070 */
[----:B------:R-:W-:Y:S02]  /*5ed0*/  SEL R2, RZ, 0x1, !P1 ;  /* 0x00000001ff027807 */ /* 0x000fe40004800000 */
[----:B------:R-:W-:Y:S02]  /*5ee0*/  ISETP.GE.U32.AND.EX P1, PT, R5, UR5, PT, P5 ;  /* 0x0000000505007c0c */ /* 0x000fe4000bf26150 */
[----:B------:R-:W-:-:S04]  /*5ef0*/  ISETP.GT.U32.AND P2, PT, R15, 0x1, !P2 ;  /* 0x000000010f00780c */ /* 0x000fc80005744070 */
[----:B0-----:R-:W-:-:S04]  /*5f00*/  SEL R3, RZ, 0x1, !P2 ;  /* 0x00000001ff037807 */ /* 0x001fc80005000000 */
[--C-:B------:R-:W-:Y:S02]  /*5f10*/  LOP3.LUT R11, R3, R11, R2.reuse, 0x96, !PT ;  /* 0x0000000b030b7212 */ /* 0x100fe400078e9602 */
[----:B------:R-:W-:Y:S01]  /*5f20*/  PRMT R2, RZ, 0x7610, R2 ;  /* 0x00007610ff027816 */ /* 0x000fe20000000002 */
[----:B------:R-:W-:Y:S06]  /*5f30*/  @P1 BRA `(.L_x_114) ;  /* 0x0000000400541947 */ /* 0x000fec0003800000 */
[----:B------:R-:W-:Y:S01]  /*5f40*/  ULDC.64 UR4, c[0x0][0x628] ;  /* 0x00018a0000047ab9 */ /* 0x000fe20000000a00 */
[----:B------:R-:W0:Y:S01]  /*5f50*/  S2R R16, SR_CTAID.X ;  /* 0x0000000000107919 */ /* 0x000e220000002500 */
[----:B------:R-:W-:Y:S01]  /*5f60*/  ISETP.NE.U32.AND P1, PT, RZ, UR4, PT ;  /* 0x00000004ff007c0c */ /* 0x000fe2000bf25070 */
[----:B------:R-:W-:Y:S01]  /*5f70*/  ULDC UR7, c[0x0][0x630] ;  /* 0x00018c0000077ab9 */ /* 0x000fe20000000800 */
[----:B------:R-:W-:Y:S01]  /*5f80*/  IMAD.MOV.U32 R2, RZ, RZ, R0 ;  /* 0x000000ffff027224 */ /* 0x000fe200078e0000 */
[----:B------:R-:W1:Y:S01]  /*5f90*/  S2R R12, SR_CTAID.Y ;  /* 0x00000000000c7919 */ /* 0x000e620000002600 */
[----:B------:R-:W-:Y:S01]  /*5fa0*/  ISETP.NE.AND.EX P1, PT, RZ, UR5, PT, P1 ;  /* 0x00000005ff007c0c */ /* 0x000fe2000bf25310 */
[----:B------:R-:W-:-:S12]  /*5fb0*/  IMAD.MOV.U32 R3, RZ, RZ, R5 ;  /* 0x000000ffff037224 */ /* 0x000fd800078e0005 */
[----:B------:R-:W-:Y:S05]  /*5fc0*/  @!P1 BRA `(.L_x_115) ;  /* 0x0000000000289947 */ /* 0x000fea0003800000 */
[----:B------:R-:W-:Y:S02]  /*5fd0*/  ULDC UR6, c[0x0][0x634] ;  /* 0x00018d0000067ab9 */ /* 0x000fe40000000800 */
[----:B------:R-:W-:-:S05]  /*5fe0*/  IADD3 R9, P1, R0, UR6, RZ ;  /* 0x0000000600097c10 */ /* 0x000fca000ff3e0ff */
[----:B------:R-:W-:-:S04]  /*5ff0*/  IMAD.X R19, RZ, RZ, R5, P1 ;  /* 0x000000ffff137224 */ /* 0x000fc800008e0605 */
[----:B------:R-:W-:-:S04]  /*6000*/  IMAD.WIDE.U32 R6, R19, UR4, RZ ;  /* 0x0000000413067c25 */ /* 0x000fc8000f8e00ff */
[----:B------:R-:W-:-:S04]  /*6010*/  IMAD.WIDE.U32 R6, P1, R9, UR5, R6 ;  /* 0x0000000509067c25 */ /* 0x000fc8000f820006 */
[----:B------:R-:W-:-:S04]  /*6020*/  IMAD.WIDE.U32 R8, R9, UR4, RZ ;  /* 0x0000000409087c25 */ /* 0x000fc8000f8e00ff */
[----:B------:R-:W-:Y:S01]  /*6030*/  IMAD.X R3, RZ, RZ, RZ, P1 ;  /* 0x000000ffff037224 */ /* 0x000fe200008e06ff */
[----:B------:R-:W-:Y:S01]  /*6040*/  IADD3 RZ, P1, R9, R6, RZ ;  /* 0x0000000609ff7210 */ /* 0x000fe20007f3e0ff */
[----:B------:R-:W-:-:S04]  /*6050*/  IMAD.MOV.U32 R2, RZ, RZ, R7 ;  /* 0x000000ffff027224 */ /* 0x000fc800078e0007 */
[----:B------:R-:W-:-:S08]  /*6060*/  IMAD.WIDE.U32.X R2, R19, UR5, R2, P1 ;  /* 0x0000000513027c25 */ /* 0x000fd000088e0402 */
.L_x_115:
[--C-:B------:R-:W-:Y:S01]  /*6070*/  SHF.R.U64 R8, R2, UR7, R3.reuse ;  /* 0x0000000702087c19 */ /* 0x100fe20008001203 */
[----:B------:R-:W-:Y:S01]  /*6080*/  ULDC.64 UR4, c[0x0][0x620] ;  /* 0x0001880000047ab9 */ /* 0x000fe20000000a00 */
[----:B------:R-:W-:Y:S01]  /*6090*/  SHF.R.U32.HI R2, RZ, UR7, R3 ;  /* 0x00000007ff027c19 */ /* 0x000fe20008011603 */
[----:B------:R-:W-:Y:S01]  /*60a0*/  IMAD.MOV.U32 R3, RZ, RZ, R5 ;  /* 0x000000ffff037224 */ /* 0x000fe200078e0005 */
[----:B------:R-:W-:Y:S01]  /*60b0*/  IADD3 R7, P1, RZ, -R8, RZ ;  /* 0x80000008ff077210 */ /* 0x000fe20007f3e0ff */
[----:B------:R-:W2:Y:S01]  /*60c0*/  LDC R25, c[0x0][0x144] ;  /* 0x00005100ff197b82 */ /* 0x000ea20000000800 */
[----:B0-----:R-:W-:Y:S01]  /*60d0*/  I2FP.F32.U32 R9, R16 ;  /* 0x0000001000097245 */ /* 0x001fe20000201000 */
[----:B------:R-:W-:Y:S01]  /*60e0*/  ULDC.64 UR8, c[0x0][0x640] ;  /* 0x0001900000087ab9 */ /* 0x000fe20000000a00 */
[----:B------:R-:W-:Y:S01]  /*60f0*/  ULDC UR6, c[0x0][0x608] ;  /* 0x0001820000067ab9 */ /* 0x000fe20000000800 */
[----:B------:R-:W-:Y:S01]  /*6100*/  IMAD.X R2, RZ, RZ, ~R2, P1 ;  /* 0x000000ffff027224 */ /* 0x000fe200008e0e02 */
[----:B------:R-:W-:-:S03]  /*6110*/  ISETP.NE.U32.AND P1, PT, RZ, UR8, PT ;  /* 0x00000008ff007c0c */ /* 0x000fc6000bf25070 */
[----:B------:R-:W-:Y:S01]  /*6120*/  IMAD R6, R2, UR4, RZ ;  /* 0x0000000402067c24 */ /* 0x000fe2000f8e02ff */
[----:B------:R-:W0:Y:S01]  /*6130*/  LDC R19, c[0x0][0x148] ;  /* 0x00005200ff137b82 */ /* 0x000e220000000800 */
[----:B------:R-:W-:Y:S01]  /*6140*/  IMAD.MOV.U32 R2, RZ, RZ, R0 ;  /* 0x000000ffff027224 */ /* 0x000fe200078e0000 */
[----:B------:R-:W-:-:S03]  /*6150*/  ISETP.NE.AND.EX P1, PT, RZ, UR9, PT, P1 ;  /* 0x00000009ff007c0c */ /* 0x000fc6000bf25310 */
[----:B------:R-:W-:Y:S01]  /*6160*/  IMAD.WIDE.U32 R2, R7, UR4, R2 ;  /* 0x0000000407027c25 */ /* 0x000fe2000f8e0002 */
[----:B------:R-:W-:-:S03]  /*6170*/  ULDC UR4, c[0x0][0x150] ;  /* 0x0000540000047ab9 */ /* 0x000fc60000000800 */
[----:B------:R-:W-:Y:S02]  /*6180*/  IMAD R7, R7, UR5, R6 ;  /* 0x0000000507077c24 */ /* 0x000fe4000f8e0206 */
[----:B------:R-:W-:Y:S01]  /*6190*/  FMUL R6, R9, UR4 ;  /* 0x0000000409067c20 */ /* 0x000fe20008400000 */
[----:B------:R-:W-:Y:S01]  /*61a0*/  ULDC UR4, c[0x0][0x618] ;  /* 0x0001860000047ab9 */ /* 0x000fe20000000800 */
[----:B------:R-:W-:Y:S01]  /*61b0*/  ULDC UR5, c[0x0][0x154] ;  /* 0x0000550000057ab9 */ /* 0x000fe20000000800 */
[----:B------:R-:W-:-:S03]  /*61c0*/  IMAD.IADD R3, R3, 0x1, R7 ;  /* 0x0000000103037824 */ /* 0x000fc600078e0207 */
[----:B------:R-:W3:Y:S02]  /*61d0*/  F2I.U32.TRUNC.NTZ R6, R6 ;  /* 0x0000000600067305 */ /* 0x000ee4000020f000 */
[----:B------:R-:W-:Y:S02]  /*61e0*/  SHF.R.U64 R9, R2, UR4, R3 ;  /* 0x0000000402097c19 */ /* 0x000fe40008001203 */
[----:B-1----:R-:W-:-:S05]  /*61f0*/  I2FP.F32.U32 R2, R12 ;  /* 0x0000000c00027245 */ /* 0x002fca0000201000 */
[----:B------:R-:W-:Y:S01]  /*6200*/  FMUL R21, R2, UR5 ;  /* 0x0000000502157c20 */ /* 0x000fe20008400000 */
[----:B------:R-:W-:Y:S01]  /*6210*/  SHF.R.U32.HI R2, RZ, UR4, R3 ;  /* 0x00000004ff027c19 */ /* 0x000fe20008011603 */
[----:B------:R-:W-:-:S03]  /*6220*/  ULDC UR4, c[0x0][0x658] ;  /* 0x0001960000047ab9 */ /* 0x000fc60000000800 */
[--C-:B------:R-:W-:Y:S01]  /*6230*/  SHF.R.U64 R20, R9, UR6, R2.reuse ;  /* 0x0000000609147c19 */ /* 0x100fe20008001202 */
[----:B------:R-:W1:Y:S01]  /*6240*/  F2I.U32.TRUNC.NTZ R21, R21 ;  /* 0x0000001500157305 */ /* 0x000e62000020f000 */
[----:B------:R-:W-:Y:S01]  /*6250*/  SHF.R.U32.HI R3, RZ, UR6, R2 ;  /* 0x00000006ff037c19 */ /* 0x000fe20008011602 */
[----:B---3--:R-:W-:-:S03]  /*6260*/  IMAD.MOV R6, RZ, RZ, -R6 ;  /* 0x000000ffff067224 */ /* 0x008fc600078e0a06 */
[--C-:B------:R-:W-:Y:S01]  /*6270*/  SHF.R.U64 R18, R20, UR4, R3.reuse ;  /* 0x0000000414127c19 */ /* 0x100fe20008001203 */
[----:B--2---:R-:W-:Y:S01]  /*6280*/  IMAD R16, R25, R6, R16 ;  /* 0x0000000619107224 */ /* 0x004fe200078e0210 */
[----:B------:R-:W-:-:S03]  /*6290*/  SHF.R.U32.HI R23, RZ, UR4, R3 ;  /* 0x00000004ff177c19 */ /* 0x000fc60008011603 */
[----:B------:R-:W-:Y:S02]  /*62a0*/  IMAD.MOV.U32 R2, RZ, RZ, R18 ;  /* 0x000000ffff027224 */ /* 0x000fe400078e0012 */
[----:B------:R-:W-:Y:S01]  /*62b0*/  IMAD.MOV.U32 R3, RZ, RZ, R23 ;  /* 0x000000ffff037224 */ /* 0x000fe200078e0017 */
[----:B------:R-:W-:Y:S06]  /*62c0*/  @!P1 BRA `(.L_x_116) ;  /* 0x0000000000289947 */ /* 0x000fec0003800000 */
[----:B------:R-:W-:Y:S02]  /*62d0*/  ULDC UR4, c[0x0][0x64c] ;  /* 0x0001930000047ab9 */ /* 0x000fe40000000800 */
[----:B------:R-:W-:-:S05]  /*62e0*/  IADD3 R3, P1, R18, UR4, RZ ;  /* 0x0000000412037c10 */ /* 0x000fca000ff3e0ff */
[----:B------:R-:W-:-:S04]  /*62f0*/  IMAD.X R23, RZ, RZ, R23, P1 ;  /* 0x000000ffff177224 */ /* 0x000fc800008e0617 */
[----:B------:R-:W-:-:S04]  /*6300*/  IMAD.WIDE.U32 R6, R23, UR8, RZ ;  /* 0x0000000817067c25 */ /* 0x000fc8000f8e00ff */
[----:B------:R-:W-:-:S04]  /*6310*/  IMAD.WIDE.U32 R6, P1, R3, UR9, R6 ;  /* 0x0000000903067c25 */ /* 0x000fc8000f820006 */
[----:B------:R-:W-:-:S04]  /*6320*/  IMAD.WIDE.U32 R2, R3, UR8, RZ ;  /* 0x0000000803027c25 */ /* 0x000fc8000f8e00ff */
[----:B------:R-:W-:Y:S01]  /*6330*/  IMAD.MOV.U32 R2, RZ, RZ, R7 ;  /* 0x000000ffff027224 */ /* 0x000fe200078e0007 */
[----:B------:R-:W-:Y:S01]  /*6340*/  IADD3 RZ, P2, R3, R6, RZ ;  /* 0x0000000603ff7210 */ /* 0x000fe20007f5e0ff */
[----:B------:R-:W-:-:S04]  /*6350*/  IMAD.X R3, RZ, RZ, RZ, P1 ;  /* 0x000000ffff037224 */ /* 0x000fc800008e06ff */
[----:B------:R-:W-:-:S08]  /*6360*/  IMAD.WIDE.U32.X R2, R23, UR9, R2, P2 ;  /* 0x0000000917027c25 */ /* 0x000fd000090e0402 */
.L_x_116:
[----:B------:R-:W-:Y:S01]  /*6370*/  ULDC UR4, c[0x0][0x648] ;  /* 0x0001920000047ab9 */ /* 0x000fe20000000800 */
[----:B------:R-:W-:Y:S01]  /*6380*/  LOP3.LUT R20, R20, UR17, RZ, 0xc0, !PT ;  /* 0x0000001114147c12 */ /* 0x000fe2000f8ec0ff */
[----:B-1----:R-:W-:Y:S01]  /*6390*/  IMAD.MOV R21, RZ, RZ, -R21 ;  /* 0x000000ffff157224 */ /* 0x002fe200078e0a15 */
[----:B------:R-:W-:Y:S01]  /*63a0*/  SHF.R.U64 R3, R2, UR4, R3 ;  /* 0x0000000402037c19 */ /* 0x000fe20008001203 */
[----:B------:R-:W-:Y:S01]  /*63b0*/  ULDC UR4, c[0x0][0x638] ;  /* 0x00018e0000047ab9 */ /* 0x000fe20000000800 */
[----:B------:R-:W-:Y:S01]  /*63c0*/  LOP3.LUT R9, R9, UR16, RZ, 0xc0, !PT ;  /* 0x0000001009097c12 */ /* 0x000fe2000f8ec0ff */
[----:B0-----:R-:W-:Y:S01]  /*63d0*/  @P4 IMAD R16, R19, R21, R12 ;  /* 0x0000001513104224 */ /* 0x001fe200078e020c */
[----:B------:R-:W-:Y:S01]  /*63e0*/  ULDC UR5, c[0x0][0x610] ;  /* 0x0001840000057ab9 */ /* 0x000fe20000000800 */
[----:B------:R-:W-:Y:S02]  /*63f0*/  IMAD.MOV R7, RZ, RZ, -R3 ;  /* 0x000000ffff077224 */ /* 0x000fe400078e0a03 */
[----:B------:R-:W-:-:S02]  /*6400*/  IMAD R3, R3, UR18, R20 ;  /* 0x0000001203037c24 */ /* 0x000fc4000f8e0214 */
[----:B------:R-:W-:Y:S01]  /*6410*/  IMAD R18, R7, UR4, R18 ;  /* 0x0000000407127c24 */ /* 0x000fe2000f8e0212 */
[----:B------:R-:W-:Y:S01]  /*6420*/  ULDC UR4, c[0x0][0x600] ;  /* 0x0001800000047ab9 */ /* 0x000fe20000000800 */
[----:B------:R-:W-:Y:S02]  /*6430*/  IMAD R12, R3, UR5, R16 ;  /* 0x00000005030c7c24 */ /* 0x000fe4000f8e0210 */
[----:B------:R-:W-:Y:S02]  /*6440*/  IMAD R3, R18, UR4, R9 ;  /* 0x0000000412037c24 */ /* 0x000fe4000f8e0209 */
[----:B------:R-:W-:Y:S02]  /*6450*/  IMAD.MOV.U32 R2, RZ, RZ, 0x1 ;  /* 0x00000001ff027424 */ /* 0x000fe400078e00ff */
[----:B------:R-:W-:Y:S01]  /*6460*/  IMAD.MOV.U32 R9, RZ, RZ, R8 ;  /* 0x000000ffff097224 */ /* 0x000fe200078e0008 */
[----:B------:R-:W-:Y:S02]  /*6470*/  SEL R16, R3, R12, !P4 ;  /* 0x0000000c03107207 */ /* 0x000fe40006000000 */
[----:B------:R-:W-:-:S07]  /*6480*/  SEL R12, R12, R3, !P4 ;  /* 0x000000030c0c7207 */ /* 0x000fce0006000000 */
.L_x_114:
[----:B------:R-:W-:Y:S05]  /*6490*/  BSYNC B1 ;  /* 0x0000000000017941 */ /* 0x000fea0003800000 */
.L_x_113:
[----:B------:R-:W-:-:S13]  /*64a0*/  LOP3.LUT P1, RZ, R2, 0xff, RZ, 0xc0, !PT ;  /* 0x000000ff02ff7812 */ /* 0x000fda000782c0ff */
[----:B------:R-:W-:Y:S05]  /*64b0*/  @P1 BRA `(.L_x_117) ;  /* 0xfffffff400401947 */ /* 0x000fea000383ffff */
[----:B------:R-:W-:Y:S05]  /*64c0*/  BSYNC B0 ;  /* 0x0000000000007941 */ /* 0x000fea0003800000 */
.L_x_105:
[----:B------:R-:W-:-:S03]  /*64d0*/  UMOV UR4, 0xffffffff ;  /* 0xffffffff00047882 */ /* 0x000fc60000000000 */
[----:B------:R-:W-:Y:S05]  /*64e0*/  BRA.DIV UR4, `(.L_x_118) ;  /* 0x0000000204d47947 */ /* 0x000fea000b800000 */
[----:B------:R-:W-:-:S13]  /*64f0*/  ELECT P0, URZ, PT ;  /* 0x00000000003f782f */ /* 0x000fda0003800000 */
.L_x_130:
[----:B------:R-:W-:Y:S04]  /*6500*/  BSSY B0, `(.L_x_119) ;  /* 0x0000019000007945 */ /* 0x000fe80003800000 */
[----:B------:R-:W-:Y:S05]  /*6510*/  @!P0 BRA `(.L_x_120) ;  /* 0x00000000005c8947 */ /* 0x000fea0003800000 */
[----:B------:R-:W-:-:S04]  /*6520*/  LOP3.LUT R4, R4, 0x2, RZ, 0xfc, !PT ;  /* 0x0000000204047812 */ /* 0x000fc800078efcff */
[----:B------:R-:W-:-:S13]  /*6530*/  ISETP.NE.AND P0, PT, R4, 0x3, PT ;  /* 0x000000030400780c */ /* 0x000fda0003f05270 */
[----:B------:R-:W-:Y:S05]  /*6540*/  @!P0 BRA `(.L_x_121) ;  /* 0x0000000000048947 */ /* 0x000fea0003800000 */
[----:B------:R-:W-:Y:S01]  /*6550*/  BPT.TRAP 0x1 ;  /* 0x000000040000795c */ /* 0x000fe20000300000 */
.L_x_121:
[----:B------:R-:W0:Y:S01]  /*6560*/  S2R R3, SR_CgaCtaId ;  /* 0x0000000000037919 */ /* 0x000e220000008800 */
[----:B------:R-:W-:Y:S02]  /*6570*/  MOV R0, 0x400 ;  /* 0x0000040000007802 */ /* 0x000fe40000000f00 */
[----:B------:R-:W-:Y:S02]  /*6580*/  SHF.L.U32 R2, R11, 0x1f, RZ ;  /* 0x0000001f0b027819 */ /* 0x000fe400000006ff */
[----:B0-----:R-:W-:-:S05]  /*6590*/  LEA R3, R3, R0, 0x18 ;  /* 0x0000000003037211 */ /* 0x001fca00078ec0ff */
[----:B------:R-:W-:-:S04]  /*65a0*/  VIADD R3, R3, 0x10 ;  /* 0x0000001003037836 */ /* 0x000fc80000000000 */
[C---:B------:R-:W-:Y:S02]  /*65b0*/  IMAD R5, R10.reuse, 0x8, R3 ;  /* 0x000000080a057824 */ /* 0x040fe400078e0203 */
[----:B------:R-:W-:Y:S02]  /*65c0*/  VIADD R10, R10, 0x1 ;  /* 0x000000010a0a7836 */ /* 0x000fe40000000000 */
[----:B------:R-:W0:Y:S03]  /*65d0*/  SYNCS.PHASECHK.TRANS64.TRYWAIT P0, [R5+URZ], R2 ;  /* 0x00000002050075a7 */ /* 0x000e26000800017f */
[----:B------:R-:W-:-:S04]  /*65e0*/  ISETP.NE.AND P1, PT, R10, 0x2, PT ;  /* 0x000000020a00780c */ /* 0x000fc80003f25270 */
[----:B------:R-:W-:Y:S02]  /*65f0*/  SEL R0, RZ, 0x1, P1 ;  /* 0x00000001ff007807 */ /* 0x000fe40000800000 */
[----:B------:R-:W-:Y:S02]  /*6600*/  SEL R10, R10, RZ, P1 ;  /* 0x000000ff0a0a7207 */ /* 0x000fe40000800000 */
[----:B------:R-:W-:Y:S01]  /*6610*/  LOP3.LUT R0, R11, R0, RZ, 0x3c, !PT ;  /* 0x000000000b007212 */ /* 0x000fe200078e3cff */
[----:B0-----:R-:W-:Y:S06]  /*6620*/  @!P0 BRA `(.L_x_122) ;  /* 0x0000000000a88947 */ /* 0x001fec0003800000 */
.L_x_131:
[----:B------:R-:W-:Y:S01]  /*6630*/  IMAD R3, R10, 0x8, R3 ;  /* 0x000000080a037824 */ /* 0x000fe200078e0203 */
[----:B------:R-:W-:-:S07]  /*6640*/  SHF.L.U32 R0, R0, 0x1f, RZ ;  /* 0x0000001f00007819 */ /* 0x000fce00000006ff */
.L_x_123:
[----:B-1----:R1:W2:Y:S02]  /*6650*/  SYNCS.PHASECHK.TRANS64.TRYWAIT P0, [R3+URZ], R0 ;  /* 0x00000000030075a7 */ /* 0x0022a4000800017f */
[----:B--2---:R-:W-:Y:S05]  /*6660*/  @!P0 NANOSLEEP.SYNCS 0x989680 ;  /* 0x009896800000895d */ /* 0x004fea0003900000 */
[----:B------:R-:W2:Y:S02]  /*6670*/  @!P0 SYNCS.PHASECHK.TRANS64 P0, [R3+URZ], R0 ;  /* 0x00000000030085a7 */ /* 0x000ea4000800007f */
[----:B--2---:R-:W-:Y:S05]  /*6680*/  @!P0 BRA `(.L_x_123) ;  /* 0xfffffffc00f08947 */ /* 0x004fea000383ffff */
.L_x_120:
[----:B------:R-:W-:Y:S05]  /*6690*/  BSYNC B0 ;  /* 0x0000000000007941 */ /* 0x000fea0003800000 */
.L_x_119:
[----:B------:R-:W-:Y:S05]  /*66a0*/  EXIT ;  /* 0x000000000000794d */ /* 0x000fea0003800000 */
.L_x_17:
[----:B-1----:R-:W-:-:S04]  /*66b0*/  IMAD.U32 R7, RZ, RZ, UR6 ;  /* 0x00000006ff077e24 */ /* 0x002fc8000f8e00ff */
[----:B------:R1:W3:Y:S03]  /*66c0*/  SYNCS.PHASECHK.TRANS64.TRYWAIT P0, [R7+URZ], R6 ;  /* 0x00000006070075a7 */ /* 0x0002e6000800017f */
[----:B---3--:R-:W-:Y:S05]  /*66d0*/  @!P0 NANOSLEEP.SYNCS 0x989680 ;  /* 0x009896800000895d */ /* 0x008fea0003900000 */
[----:B------:R-:W3:Y:S02]  /*66e0*/  @!P0 SYNCS.PHASECHK.TRANS64 P0, [R7+URZ], R6 ;  /* 0x00000006070085a7 */ /* 0x000ee4000800007f */
[----:B---3--:R-:W-:Y:S05]  /*66f0*/  @!P0 BRA `(.L_x_17) ;  /* 0xfffffffc00ec8947 */ /* 0x008fea000383ffff */
[----:B------:R-:W-:Y:S05]  /*6700*/  BRA `(.L_x_16) ;  /* 0xffffffac00087947 */ /* 0x000fea000383ffff */
.L_x_23:
[----:B-1----:R-:W-:-:S04]  /*6710*/  IMAD.U32 R8, RZ, RZ, UR12 ;  /* 0x0000000cff087e24 */ /* 0x002fc8000f8e00ff */
[----:B------:R1:W3:Y:S03]  /*6720*/  SYNCS.PHASECHK.TRANS64.TRYWAIT P0, [R8+URZ], R7 ;  /* 0x00000007080075a7 */ /* 0x0002e6000800017f */
[----:B---3--:R-:W-:Y:S05]  /*6730*/  @!P0 NANOSLEEP.SYNCS 0x989680 ;  /* 0x009896800000895d */ /* 0x008fea0003900000 */
[----:B------:R-:W3:Y:S02]  /*6740*/  @!P0 SYNCS.PHASECHK.TRANS64 P0, [R8+URZ], R7 ;  /* 0x00000007080085a7 */ /* 0x000ee4000800007f */
[----:B---3--:R-:W-:Y:S05]  /*6750*/  @!P0 BRA `(.L_x_23) ;  /* 0xfffffffc00ec8947 */ /* 0x008fea000383ffff */
[----:B------:R-:W-:Y:S05]  /*6760*/  BRA `(.L_x_22) ;  /* 0xffffffb000787947 */ /* 0x000fea000383ffff */
.L_x_106:
[----:B------:R-:W-:Y:S01]  /*6770*/  BSSY B1, `(.L_x_124) ;  /* 0x0000006000017945 */ /* 0x000fe20003800000 */
[----:B------:R-:W-:-:S07]  /*6780*/  IMAD.MOV.U32 R2, RZ, RZ, -0x1 ;  /* 0xffffffffff027424 */ /* 0x000fce00078e00ff */
[----:B------:R-:W-:Y:S05]  /*6790*/  WARPSYNC.COLLECTIVE R2, `(.L_x_125) ;  /* 0x00000000020c7348 */ /* 0x000fea0003c00000 */
[----:B------:R-:W-:Y:S02]  /*67a0*/  ELECT P1, UR62, PT ;  /* 0x00000000003e782f */ /* 0x000fe40003820000 */
[----:B------:R-:W-:Y:S01]  /*67b0*/  MOV R2, UR62 ;  /* 0x0000003e00027c02 */ /* 0x000fe20008000f00 */
[----:B------:R-:W-:Y:S10]  /*67c0*/  ENDCOLLECTIVE ;  /* 0x000000000000791b */ /* 0x000ff40003800000 */
.L_x_125:
[----:B------:R-:W-:Y:S05]  /*67d0*/  BSYNC B1 ;  /* 0x0000000000017941 */ /* 0x000fea0003800000 */
.L_x_124:
[----:B------:R-:W-:Y:S05]  /*67e0*/  BRA `(.L_x_126) ;  /* 0xfffffff000807947 */ /* 0x000fea000383ffff */
.L_x_109:
[----:B-1----:R1:W2:Y:S02]  /*67f0*/  SYNCS.PHASECHK.TRANS64.TRYWAIT P1, [R18+URZ+0x10], R7 ;  /* 0x00001007120075a7 */ /* 0x0022a4000802017f */
[----:B--2---:R-:W-:Y:S05]  /*6800*/  @!P1 NANOSLEEP.SYNCS 0x989680 ;  /* 0x009896800000995d */ /* 0x004fea0003900000 */
[----:B------:R-:W2:Y:S02]  /*6810*/  @!P1 SYNCS.PHASECHK.TRANS64 P1, [R18+URZ+0x10], R7 ;  /* 0x00001007120095a7 */ /* 0x000ea4000802007f */
[----:B--2---:R-:W-:Y:S05]  /*6820*/  @!P1 BRA `(.L_x_109) ;  /* 0xfffffffc00f09947 */ /* 0x004fea000383ffff */
[----:B------:R-:W-:Y:S05]  /*6830*/  BRA `(.L_x_127) ;  /* 0xfffffff000b47947 */ /* 0x000fea000383ffff */
.L_x_118:
[----:B------:R-:W-:Y:S01]  /*6840*/  BSSY B0, `(.L_x_128) ;  /* 0x0000006000007945 */ /* 0x000fe20003800000 */
[----:B------:R-:W-:-:S07]  /*6850*/  IMAD.MOV.U32 R2, RZ, RZ, -0x1 ;  /* 0xffffffffff027424 */ /* 0x000fce00078e00ff */
[----:B------:R-:W-:Y:S05]  /*6860*/  WARPSYNC.COLLECTIVE R2, `(.L_x_129) ;  /* 0x00000000020c7348 */ /* 0x000fea0003c00000 */
[----:B------:R-:W-:Y:S02]  /*6870*/  ELECT P1, UR62, PT ;  /* 0x00000000003e782f */ /* 0x000fe40003820000 */
[----:B------:R-:W-:Y:S01]  /*6880*/  MOV R2, UR62 ;  /* 0x0000003e00027c02 */ /* 0x000fe20008000f00 */
[----:B------:R-:W-:Y:S10]  /*6890*/  ENDCOLLECTIVE ;  /* 0x000000000000791b */ /* 0x000ff40003800000 */
.L_x_129:
[----:B------:R-:W-:Y:S05]  /*68a0*/  BSYNC B0 ;  /* 0x0000000000007941 */ /* 0x000fea0003800000 */
.L_x_128:
[----:B------:R-:W-:Y:S01]  /*68b0*/  PLOP3.LUT P0, PT, P1, PT, PT, 0x80, 0x0 ;  /* 0x000000000000781c */ /* 0x000fe20000f0f070 */
[----:B------:R-:W-:-:S12]  /*68c0*/  BRA `(.L_x_130) ;  /* 0xfffffffc000c7947 */ /* 0x000fd8000383ffff */
.L_x_122:
[----:B0-----:R0:W1:Y:S02]  /*68d0*/  SYNCS.PHASECHK.TRANS64.TRYWAIT P0, [R5+URZ], R2 ;  /* 0x00000002050075a7 */ /* 0x001064000800017f */
[----:B-1----:R-:W-:Y:S05]  /*68e0*/  @!P0 NANOSLEEP.SYNCS 0x989680 ;  /* 0x009896800000895d */ /* 0x002fea0003900000 */
[----:B------:R-:W1:Y:S02]  /*68f0*/  @!P0 SYNCS.PHASECHK.TRANS64 P0, [R5+URZ], R2 ;  /* 0x00000002050085a7 */ /* 0x000e64000800007f */
[----:B-1----:R-:W-:Y:S05]  /*6900*/  @!P0 BRA `(.L_x_122) ;  /* 0xfffffffc00f08947 */ /* 0x002fea000383ffff */
[----:B------:R-:W-:Y:S05]  /*6910*/  BRA `(.L_x_131) ;  /* 0xfffffffc00447947 */ /* 0x000fea000383ffff */
.L_x_132:
[----:B------:R-:W-:-:S00]  /*6920*/  BRA `(.L_x_132) ;  /* 0xfffffffc00fc7947 */ /* 0x000fc0000383ffff */
[----:B------:R-:W-:-:S00]  /*6930*/  NOP ;  /* 0x0000000000007918 */ /* 0x000fc00000000000 */
        /* <DEDUP_REMOVED lines=12> */
.L_x_133:


//--------------------- .nv.shared._ZN7cutlass13device_kernelINS_4gemm6kernel13GemmUniversalIN4cute5tupleIJiiiiEEENS1_10collective13CollectiveMmaINS1_37MainloopSm90TmaGmmaWarpSpecializedFP8ILi2ENS5_IJNS4_1CILi1EEESB_SB_EEENS1_35KernelTmaWarpSpecializedCooperativeEEENS5_IJNSA_ILi128EEENSA_ILi64EEENSA_ILi32EEEEEENS_12float_e4m3_tENS5_IJlSB_lEEESJ_SK_NS4_8TiledMMAINS4_8MMA_AtomIJNS4_4SM904GMMA30MMA_64x64x32_F32E4M3E4M3_SS_TNILNSO_7ScaleInE1ELSQ_1EEEEEENS4_6LayoutINS5_IJNSA_ILi2EEESB_SB_EEENS5_IJSB_NSA_ILi0EEESW_EEEEENS5_IJNS4_10UnderscoreESZ_SZ_EEEEENS4_13SM90_TMA_LOADENS4_14ComposedLayoutINS4_7SwizzleILi1ELi4ELi3EEENS4_18smem_ptr_flag_bitsILi8EEENST_INS5_IJNSA_ILi8EEESH_EEENS5_IJSH_SB_EEEEEEEvNS4_8identityES12_S1C_vS1D_EENS_8epilogue10collective6detail29Sm90TmaWarpSpecializedAdapterINS1G_15DefaultEpilogueISJ_SK_SK_NS1F_6thread17LinearCombinationISJ_Li1EffLNS1K_9ScaleType4KindE0ELNS_15FloatRoundStyleE2ESJ_EENS1_15EpilogueDefaultEEEEEvvEEEEvNT_6ParamsE --------------------------
	.section	.nv.shared._ZN7cutlass13device_kernelINS_4gemm6kernel13GemmUniversalIN4cute5tupleIJiiiiEEENS1_10collective13CollectiveMmaINS1_37MainloopSm90TmaGmmaWarpSpecializedFP8ILi2ENS5_IJNS4_1CILi1EEESB_SB_EEENS1_35KernelTmaWarpSpecializedCooperativeEEENS5_IJNSA_ILi128EEENSA_ILi64EEENSA_ILi32EEEEEENS_12float_e4m3_tENS5_IJlSB_lEEESJ_SK_NS4_8TiledMMAINS4_8MMA_AtomIJNS4_4SM904GMMA30MMA_64x64x32_F32E4M3E4M3_SS_TNILNSO_7ScaleInE1ELSQ_1EEEEEENS4_6LayoutINS5_IJNSA_ILi2EEESB_SB_EEENS5_IJSB_NSA_ILi0EEESW_EEEEENS5_IJNS4_10UnderscoreESZ_SZ_EEEEENS4_13SM90_TMA_LOADENS4_14ComposedLayoutINS4_7SwizzleILi1ELi4ELi3EEENS4_18smem_ptr_flag_bitsILi8EEENST_INS5_IJNSA_ILi8EEESH_EEENS5_IJSH_SB_EEEEEEEvNS4_8identityES12_S1C_vS1D_EENS_8epilogue10collective6detail29Sm90TmaWarpSpecializedAdapterINS1G_15DefaultEpilogueISJ_SK_SK_NS1F_6thread17LinearCombinationISJ_Li1EffLNS1K_9ScaleType4KindE0ELNS_15FloatRoundStyleE2ESJ_EENS1_15EpilogueDefaultEEEEEvvEEEEvNT_6ParamsE,"aw",@nobits
	.sectionflags	@""
	.align	16
	.zero		1024


//--------------------- .nv.shared.reserved.0     --------------------------
	.section	.nv.shared.reserved.0,"aw",@nobits
	.weak		__nv_reservedSMEM_offset_0_alias
	.size		__nv_reservedSMEM_offset_0_alias, 0, 0
	.other		__nv_reservedSMEM_offset_0_alias,@"STO_CUDA_RESERVED_SHARED STV_DEFAULT"
__nv_reservedSMEM_offset_0_alias:
	.zero		0


//--------------------- .nv.global                --------------------------
	.section	.nv.global,"aw",@nobits
.nv.global:
	.type		_ZN40_INTERNAL_cc048019_4_k_cu_36c07917_194904cute1_E,@object
	.size		_ZN40_INTERNAL_cc048019_4_k_cu_36c07917_194904cute1_E,(_ZN40_INTERNAL_cc048019_4_k_cu_36c07917_194904cuda3std3__45__cpo6cbeginE - _ZN40_INTERNAL_cc048019_4_k_cu_36c07917_194904cute1_E)
_ZN40_INTERNAL_cc048019_4_k_cu_36c07917_194904cute1_E:
	.zero		1
	.type		_ZN40_INTERNAL_cc048019_4_k_cu_36c07917_194904cuda3std3__45__cpo6cbeginE,@object
	.size		_ZN40_INTERNAL_cc048019_4_k_cu_36c07917_194904cuda3std3__45__cpo6cbeginE,(_ZN40_INTERNAL_cc048019_4_k_cu_36c07917_194904cuda3std3__48in_placeE - _ZN40_INTERNAL_cc048019_4_k_cu_36c07917_194904cuda3std3__45__cpo6cbeginE)
_ZN40_INTERNAL_cc048019_4_k_cu_36c07917_194904cuda3std3__45__cpo6cbeginE:
	.zero		1
	.type		_ZN40_INTERNAL_cc048019_4_k_cu_36c07917_194904cuda3std3__48in_placeE,@object
	.size		_ZN40_INTERNAL_cc048019_4_k_cu_36c07917_194904cuda3std3__48in_placeE,(_ZN40_INTERNAL_cc048019_4_k_cu_36c07917_194904cuda3std6ranges3__45__cpo9iter_moveE - _ZN40_INTERNAL_cc048019_4_k_cu_36c07917_194904cuda3std3__48in_placeE)
_ZN40_INTERNAL_cc048019_4_k_cu_36c07917_194904cuda3std3__48in_placeE:
	.zero		1
	.type		_ZN40_INTERNAL_cc048019_4_k_cu_36c07917_194904cuda3std6ranges3__45__cpo9iter_moveE,@object
	.size		_ZN40_INTERNAL_cc048019_4_k_cu_36c07917_194904cuda3std6ranges3__45__cpo9iter_moveE,(_ZN40_INTERNAL_cc048019_4_k_cu_36c07917_194904cuda3std3__45__cpo5beginE - _ZN40_INTERNAL_cc048019_4_k_cu_36c07917_194904cuda3std6ranges3__45__cpo9iter_moveE)
_ZN40_INTERNAL_cc048019_4_k_cu_36c07917_194904cuda3std6ranges3__45__cpo9iter_moveE:
	.zero		1
	.type		_ZN40_INTERNAL_cc048019_4_k_cu_36c07917_194904cuda3std3__45__cpo5beginE,@object
	.size		_ZN40_INTERNAL_cc048019_4_k_cu_36c07917_194904cuda3std3__45__cpo5beginE,(_ZN40_INTERNAL_cc048019_4_k_cu_36c07917_194904cuda3std3__442_GLOBAL__N__cc048019_4_k_cu_36c07917_194906ignoreE - _ZN40_INTERNAL_cc048019_4_k_cu_36c07917_194904cuda3std3__45__cpo5beginE)
_ZN40_INTERNAL_cc048019_4_k_cu_36c07917_194904cuda3std3__45__cpo5beginE:
	.zero		1
	.type		_ZN40_INTERNAL_cc048019_4_k_cu_36c07917_194904cuda3std3__442_GLOBAL__N__cc048019_4_k_cu_36c07917_194906ignoreE,@object
	.size		_ZN40_INTERNAL_cc048019_4_k_cu_36c07917_194904cuda3std3__442_GLOBAL__N__cc048019_4_k_cu_36c07917_194906ignoreE,(_ZN40_INTERNAL_cc048019_4_k_cu_36c07917_194904cute7productE - _ZN40_INTERNAL_cc048019_4_k_cu_36c07917_194904cuda3std3__442_GLOBAL__N__cc048019_4_k_cu_36c07917_194906ignoreE)
_ZN40_INTERNAL_cc048019_4_k_cu_36c07917_194904cuda3std3__442_GLOBAL__N__cc048019_4_k_cu_36c07917_194906ignoreE:
	.zero		1
	.type		_ZN40_INTERNAL_cc048019_4_k_cu_36c07917_194904cute7productE,@object
	.size		_ZN40_INTERNAL_cc048019_4_k_cu_36c07917_194904cute7productE,(_ZN40_INTERNAL_cc048019_4_k_cu_36c07917_194904cuda3std3__45__cpo3endE - _ZN40_INTERNAL_cc048019_4_k_cu_36c07917_194904cute7productE)
_ZN40_INTERNAL_cc048019_4_k_cu_36c07917_194904cute7productE:
	.zero		1
	.type		_ZN40_INTERNAL_cc048019_4_k_cu_36c07917_194904cuda3std3__45__cpo3endE,@object
	.size		_ZN40_INTERNAL_cc048019_4_k_cu_36c07917_194904cuda3std3__45__cpo3endE,(_ZN40_INTERNAL_cc048019_4_k_cu_36c07917_194904cuda3std3__419piecewise_constructE - _ZN40_INTERNAL_cc048019_4_k_cu_36c07917_194904cuda3std3__45__cpo3endE)
_ZN40_INTERNAL_cc048019_4_k_cu_36c07917_194904cuda3std3__45__cpo3endE:
	.zero		1
	.type		_ZN40_INTERNAL_cc048019_4_k_cu_36c07917_194904cuda3std3__419piecewise_constructE,@object
	.size		_ZN40_INTERNAL_cc048019_4_k_cu_36c07917_194904cuda3std3__419piecewise_constructE,(_ZN40_INTERNAL_cc048019_4_k_cu_36c07917_194904cuda3std3__45__cpo4cendE - _ZN40_INTERNAL_cc048019_4_k_cu_36c07917_194904cuda3std3__419piecewise_constructE)
_ZN40_INTERNAL_cc048019_4_k_cu_36c07917_194904cuda3std3__419piecewise_constructE:
	.zero		1
	.type		_ZN40_INTERNAL_cc048019_4_k_cu_36c07917_194904cuda3std3__45__cpo4cendE,@object
	.size		_ZN40_INTERNAL_cc048019_4_k_cu_36c07917_194904cuda3std3__45__cpo4cendE,(_ZN40_INTERNAL_cc048019_4_k_cu_36c07917_194904cuda3std6ranges3__45__cpo4swapE - _ZN40_INTERNAL_cc048019_4_k_cu_36c07917_194904cuda3std3__45__cpo4cendE)
_ZN40_INTERNAL_cc048019_4_k_cu_36c07917_194904cuda3std3__45__cpo4cendE:
	.zero		1
	.type		_ZN40_INTERNAL_cc048019_4_k_cu_36c07917_194904cuda3std6ranges3__45__cpo4swapE,@object
	.size		_ZN40_INTERNAL_cc048019_4_k_cu_36c07917_194904cuda3std6ranges3__45__cpo4swapE,(.L_7 - _ZN40_INTERNAL_cc048019_4_k_cu_36c07917_194904cuda3std6ranges3__45__cpo4swapE)
_ZN40_INTERNAL_cc048019_4_k_cu_36c07917_194904cuda3std6ranges3__45__cpo4swapE:
	.zero		1
.L_7:


//--------------------- .nv.constant0._ZN7cutlass13device_kernelINS_4gemm6kernel13GemmUniversalIN4cute5tupleIJiiiiEEENS1_10collective13CollectiveMmaINS1_37MainloopSm90TmaGmmaWarpSpecializedFP8ILi2ENS5_IJNS4_1CILi1EEESB_SB_EEENS1_35KernelTmaWarpSpecializedCooperativeEEENS5_IJNSA_ILi128EEENSA_ILi64EEENSA_ILi32EEEEEENS_12float_e4m3_tENS5_IJlSB_lEEESJ_SK_NS4_8TiledMMAINS4_8MMA_AtomIJNS4_4SM904GMMA30MMA_64x64x32_F32E4M3E4M3_SS_TNILNSO_7ScaleInE1ELSQ_1EEEEEENS4_6LayoutINS5_IJNSA_ILi2EEESB_SB_EEENS5_IJSB_NSA_ILi0EEESW_EEEEENS5_IJNS4_10UnderscoreESZ_SZ_EEEEENS4_13SM90_TMA_LOADENS4_14ComposedLayoutINS4_7SwizzleILi1ELi4ELi3EEENS4_18smem_ptr_flag_bitsILi8EEENST_INS5_IJNSA_ILi8EEESH_EEENS5_IJSH_SB_EEEEEEEvNS4_8identityES12_S1C_vS1D_EENS_8epilogue10collective6detail29Sm90TmaWarpSpecializedAdapterINS1G_15DefaultEpilogueISJ_SK_SK_NS1F_6thread17LinearCombinationISJ_Li1EffLNS1K_9ScaleType4KindE0ELNS_15FloatRoundStyleE2ESJ_EENS1_15EpilogueDefaultEEEEEvvEEEEvNT_6ParamsE --------------------------
	.section	.nv.constant0._ZN7cutlass13device_kernelINS_4gemm6kernel13GemmUniversalIN4cute5tupleIJiiiiEEENS1_10collective13CollectiveMmaINS1_37MainloopSm90TmaGmmaWarpSpecializedFP8ILi2ENS5_IJNS4_1CILi1EEESB_SB_EEENS1_35KernelTmaWarpSpecializedCooperativeEEENS5_IJNSA_ILi128EEENSA_ILi64EEENSA_ILi32EEEEEENS_12float_e4m3_tENS5_IJlSB_lEEESJ_SK_NS4_8TiledMMAINS4_8MMA_AtomIJNS4_4SM904GMMA30MMA_64x64x32_F32E4M3E4M3_SS_TNILNSO_7ScaleInE1ELSQ_1EEEEEENS4_6LayoutINS5_IJNSA_ILi2EEESB_SB_EEENS5_IJSB_NSA_ILi0EEESW_EEEEENS5_IJNS4_10UnderscoreESZ_SZ_EEEEENS4_13SM90_TMA_LOADENS4_14ComposedLayoutINS4_7SwizzleILi1ELi4ELi3EEENS4_18smem_ptr_flag_bitsILi8EEENST_INS5_IJNSA_ILi8EEESH_EEENS5_IJSH_SB_EEEEEEEvNS4_8identityES12_S1C_vS1D_EENS_8epilogue10collective6detail29Sm90TmaWarpSpecializedAdapterINS1G_15DefaultEpilogueISJ_SK_SK_NS1F_6thread17LinearCombinationISJ_Li1EffLNS1K_9ScaleType4KindE0ELNS_15FloatRoundStyleE2ESJ_EENS1_15EpilogueDefaultEEEEEvvEEEEvNT_6ParamsE,"a",@progbits
	.sectionflags	@""
	.align	4
.nv.constant0._ZN7cutlass13device_kernelINS_4gemm6kernel13GemmUniversalIN4cute5tupleIJiiiiEEENS1_10collective13CollectiveMmaINS1_37MainloopSm90TmaGmmaWarpSpecializedFP8ILi2ENS5_IJNS4_1CILi1EEESB_SB_EEENS1_35KernelTmaWarpSpecializedCooperativeEEENS5_IJNSA_ILi128EEENSA_ILi64EEENSA_ILi32EEEEEENS_12float_e4m3_tENS5_IJlSB_lEEESJ_SK_NS4_8TiledMMAINS4_8MMA_AtomIJNS4_4SM904GMMA30MMA_64x64x32_F32E4M3E4M3_SS_TNILNSO_7ScaleInE1ELSQ_1EEEEEENS4_6LayoutINS5_IJNSA_ILi2EEESB_SB_EEENS5_IJSB_NSA_ILi0EEESW_EEEEENS5_IJNS4_10UnderscoreESZ_SZ_EEEEENS4_13SM90_TMA_LOADENS4_14ComposedLayoutINS4_7SwizzleILi1ELi4ELi3EEENS4_18smem_ptr_flag_bitsILi8EEENST_INS5_IJNSA_ILi8EEESH_EEENS5_IJSH_SB_EEEEEEEvNS4_8identityES12_S1C_vS1D_EENS_8epilogue10collective6detail29Sm90TmaWarpSpecializedAdapterINS1G_15DefaultEpilogueISJ_SK_SK_NS1F_6thread17LinearCombinationISJ_Li1EffLNS1K_9ScaleType4KindE0ELNS_15FloatRoundStyleE2ESJ_EENS1_15EpilogueDefaultEEEEEvvEEEEvNT_6ParamsE:
	.zero		1664


//--------------------- SYMBOLS --------------------------

	.type		.nv.reservedSmem.offset0,@object
	.size		.nv.reservedSmem.offset0,0x4
